//
// Generated by NVIDIA NVVM Compiler
//
// Compiler Build ID: CL-36424714
// Cuda compilation tools, release 13.0, V13.0.88
// Based on NVVM 20.0.0
//

.version 9.0
.target sm_100
.address_size 64

.func  (.param .align 16 .b8 func_retval0[16]) __internal_trig_reduction_slowpathd
(
	.param .b64 __internal_trig_reduction_slowpathd_param_0
)
;
.global .align 4 .b8 precalc_xorwow_matrix[102400];
.global .align 4 .b8 precalc_xorwow_offset_matrix[102400];
.global .align 4 .b8 mrg32k3aM1[2304];
.global .align 4 .b8 mrg32k3aM2[2304];
.global .align 4 .b8 mrg32k3aM1SubSeq[2016];
.global .align 4 .b8 mrg32k3aM2SubSeq[2016];
.global .align 4 .b8 mrg32k3aM1Seq[2304];
.global .align 4 .b8 mrg32k3aM2Seq[2304];
.const .align 8 .b8 __cr_lgamma_table[72];
.global .align 8 .b8 __cudart_i2opi_d[144] = {8, 93, 141, 31, 177, 95, 251, 107, 234, 146, 82, 138, 247, 57, 7, 61, 123, 241, 229, 235, 199, 186, 39, 117, 45, 234, 95, 158, 102, 63, 70, 79, 183, 9, 203, 39, 207, 126, 54, 109, 31, 109, 10, 90, 139, 17, 47, 239, 15, 152, 5, 222, 255, 151, 248, 31, 59, 40, 249, 189, 139, 95, 132, 156, 244, 57, 83, 131, 57, 214, 145, 57, 65, 126, 95, 180, 38, 112, 156, 233, 132, 68, 187, 46, 245, 53, 130, 232, 62, 167, 41, 177, 28, 235, 29, 254, 28, 146, 209, 9, 234, 46, 73, 6, 224, 210, 77, 66, 58, 110, 36, 183, 97, 197, 187, 222, 171, 99, 81, 254, 65, 144, 67, 60, 153, 149, 98, 219, 192, 221, 52, 245, 209, 87, 39, 252, 41, 21, 68, 78, 110, 131, 249, 162};
.global .align 16 .b8 __cudart_sin_cos_coeffs[128] = {70, 210, 176, 44, 241, 229, 90, 190, 146, 227, 172, 105, 227, 29, 199, 62, 161, 98, 219, 25, 160, 1, 42, 191, 24, 8, 17, 17, 17, 17, 129, 63, 84, 85, 85, 85, 85, 85, 197, 191, 0, 0, 0, 0, 0, 0, 0, 0, 0, 0, 0, 0, 0, 0, 0, 0, 100, 129, 253, 32, 131, 255, 168, 189, 40, 133, 239, 193, 167, 238, 33, 62, 217, 230, 6, 142, 79, 126, 146, 190, 233, 188, 221, 25, 160, 1, 250, 62, 71, 93, 193, 22, 108, 193, 86, 191, 81, 85, 85, 85, 85, 85, 165, 63, 0, 0, 0, 0, 0, 0, 224, 191, 0, 0, 0, 0, 0, 0, 240, 63};

.func  (.param .b64 func_retval0) _Z14rastrigin_cudaPdi(
	.param .b64 _Z14rastrigin_cudaPdi_param_0,
	.param .b32 _Z14rastrigin_cudaPdi_param_1
)
{
	.reg .pred 	%p<23>;
	.reg .b32 	%r<57>;
	.reg .b64 	%rd<28>;
	.reg .b64 	%fd<169>;

	ld.param.u64 	%rd6, [_Z14rastrigin_cudaPdi_param_0];
	ld.param.u32 	%r24, [_Z14rastrigin_cudaPdi_param_1];
	setp.ne.s32 	%p1, %r24, 0;
	@%p1 bra 	$L__BB0_7;
	ld.f64 	%fd1, [%rd6];
	mul.f64 	%fd2, %fd1, 0d401921FB54442D18;
	abs.f64 	%fd3, %fd2;
	setp.neu.f64 	%p19, %fd3, 0d7FF0000000000000;
	@%p19 bra 	$L__BB0_3;
	mov.f64 	%fd134, 0d0000000000000000;
	mul.rn.f64 	%fd157, %fd2, %fd134;
	mov.b32 	%r49, 1;
	bra.uni 	$L__BB0_6;
$L__BB0_3:
	mul.f64 	%fd129, %fd2, 0d3FE45F306DC9C883;
	cvt.rni.s32.f64 	%r48, %fd129;
	cvt.rn.f64.s32 	%fd130, %r48;
	fma.rn.f64 	%fd131, %fd130, 0dBFF921FB54442D18, %fd2;
	fma.rn.f64 	%fd132, %fd130, 0dBC91A62633145C00, %fd131;
	fma.rn.f64 	%fd157, %fd130, 0dB97B839A252049C0, %fd132;
	setp.ltu.f64 	%p20, %fd3, 0d41E0000000000000;
	@%p20 bra 	$L__BB0_5;
	{ // callseq 3, 0
	.param .b64 param0;
	st.param.f64 	[param0], %fd2;
	.param .align 16 .b8 retval0[16];
	call.uni (retval0), 
	__internal_trig_reduction_slowpathd, 
	(
	param0
	);
	ld.param.f64 	%fd157, [retval0];
	ld.param.b32 	%r48, [retval0+8];
	} // callseq 3
$L__BB0_5:
	add.s32 	%r49, %r48, 1;
$L__BB0_6:
	shl.b32 	%r45, %r49, 6;
	cvt.u64.u32 	%rd22, %r45;
	and.b64  	%rd23, %rd22, 64;
	mov.u64 	%rd24, __cudart_sin_cos_coeffs;
	add.s64 	%rd25, %rd24, %rd23;
	mul.rn.f64 	%fd135, %fd157, %fd157;
	and.b32  	%r46, %r49, 1;
	setp.eq.b32 	%p21, %r46, 1;
	selp.f64 	%fd136, 0dBDA8FF8320FD8164, 0d3DE5DB65F9785EBA, %p21;
	ld.global.nc.v2.f64 	{%fd137, %fd138}, [%rd25];
	fma.rn.f64 	%fd139, %fd136, %fd135, %fd137;
	fma.rn.f64 	%fd140, %fd139, %fd135, %fd138;
	ld.global.nc.v2.f64 	{%fd141, %fd142}, [%rd25+16];
	fma.rn.f64 	%fd143, %fd140, %fd135, %fd141;
	fma.rn.f64 	%fd144, %fd143, %fd135, %fd142;
	ld.global.nc.v2.f64 	{%fd145, %fd146}, [%rd25+32];
	fma.rn.f64 	%fd147, %fd144, %fd135, %fd145;
	fma.rn.f64 	%fd148, %fd147, %fd135, %fd146;
	fma.rn.f64 	%fd149, %fd148, %fd157, %fd157;
	fma.rn.f64 	%fd150, %fd148, %fd135, 0d3FF0000000000000;
	selp.f64 	%fd151, %fd150, %fd149, %p21;
	and.b32  	%r47, %r49, 2;
	setp.eq.s32 	%p22, %r47, 0;
	mov.f64 	%fd152, 0d0000000000000000;
	sub.f64 	%fd153, %fd152, %fd151;
	selp.f64 	%fd154, %fd151, %fd153, %p22;
	mul.f64 	%fd155, %fd154, 0dC024000000000000;
	fma.rn.f64 	%fd168, %fd1, %fd1, %fd155;
	bra.uni 	$L__BB0_30;
$L__BB0_7:
	setp.lt.s32 	%p2, %r24, 1;
	mov.f64 	%fd167, 0d0000000000000000;
	@%p2 bra 	$L__BB0_29;
	setp.eq.s32 	%p3, %r24, 1;
	mov.f64 	%fd167, 0d0000000000000000;
	mov.b64 	%rd27, 0;
	@%p3 bra 	$L__BB0_22;
	and.b32  	%r25, %r24, 2147483646;
	neg.s32 	%r50, %r25;
	add.s64 	%rd26, %rd6, 8;
	mov.f64 	%fd167, 0d0000000000000000;
	mov.u64 	%rd10, __cudart_sin_cos_coeffs;
$L__BB0_10:
	ld.f64 	%fd46, [%rd26+-8];
	fma.rn.f64 	%fd11, %fd46, %fd46, %fd167;
	mul.f64 	%fd12, %fd46, 0d401921FB54442D18;
	abs.f64 	%fd13, %fd12;
	setp.neu.f64 	%p4, %fd13, 0d7FF0000000000000;
	@%p4 bra 	$L__BB0_12;
	mov.f64 	%fd52, 0d0000000000000000;
	mul.rn.f64 	%fd160, %fd12, %fd52;
	mov.b32 	%r52, 1;
	bra.uni 	$L__BB0_15;
$L__BB0_12:
	mul.f64 	%fd47, %fd12, 0d3FE45F306DC9C883;
	cvt.rni.s32.f64 	%r51, %fd47;
	cvt.rn.f64.s32 	%fd48, %r51;
	fma.rn.f64 	%fd49, %fd48, 0dBFF921FB54442D18, %fd12;
	fma.rn.f64 	%fd50, %fd48, 0dBC91A62633145C00, %fd49;
	fma.rn.f64 	%fd160, %fd48, 0dB97B839A252049C0, %fd50;
	setp.ltu.f64 	%p5, %fd13, 0d41E0000000000000;
	@%p5 bra 	$L__BB0_14;
	{ // callseq 0, 0
	.param .b64 param0;
	st.param.f64 	[param0], %fd12;
	.param .align 16 .b8 retval0[16];
	call.uni (retval0), 
	__internal_trig_reduction_slowpathd, 
	(
	param0
	);
	ld.param.f64 	%fd160, [retval0];
	ld.param.b32 	%r51, [retval0+8];
	} // callseq 0
$L__BB0_14:
	add.s32 	%r52, %r51, 1;
$L__BB0_15:
	shl.b32 	%r28, %r52, 6;
	cvt.u64.u32 	%rd8, %r28;
	and.b64  	%rd9, %rd8, 64;
	add.s64 	%rd11, %rd10, %rd9;
	mul.rn.f64 	%fd53, %fd160, %fd160;
	and.b32  	%r29, %r52, 1;
	setp.eq.b32 	%p6, %r29, 1;
	selp.f64 	%fd54, 0dBDA8FF8320FD8164, 0d3DE5DB65F9785EBA, %p6;
	ld.global.nc.v2.f64 	{%fd55, %fd56}, [%rd11];
	fma.rn.f64 	%fd57, %fd54, %fd53, %fd55;
	fma.rn.f64 	%fd58, %fd57, %fd53, %fd56;
	ld.global.nc.v2.f64 	{%fd59, %fd60}, [%rd11+16];
	fma.rn.f64 	%fd61, %fd58, %fd53, %fd59;
	fma.rn.f64 	%fd62, %fd61, %fd53, %fd60;
	ld.global.nc.v2.f64 	{%fd63, %fd64}, [%rd11+32];
	fma.rn.f64 	%fd65, %fd62, %fd53, %fd63;
	fma.rn.f64 	%fd66, %fd65, %fd53, %fd64;
	fma.rn.f64 	%fd67, %fd66, %fd160, %fd160;
	fma.rn.f64 	%fd68, %fd66, %fd53, 0d3FF0000000000000;
	selp.f64 	%fd69, %fd68, %fd67, %p6;
	and.b32  	%r30, %r52, 2;
	setp.eq.s32 	%p7, %r30, 0;
	mov.f64 	%fd70, 0d0000000000000000;
	sub.f64 	%fd71, %fd70, %fd69;
	selp.f64 	%fd72, %fd69, %fd71, %p7;
	fma.rn.f64 	%fd73, %fd72, 0dC024000000000000, %fd11;
	ld.f64 	%fd74, [%rd26];
	fma.rn.f64 	%fd19, %fd74, %fd74, %fd73;
	mul.f64 	%fd20, %fd74, 0d401921FB54442D18;
	abs.f64 	%fd21, %fd20;
	setp.eq.f64 	%p8, %fd21, 0d7FF0000000000000;
	@%p8 bra 	$L__BB0_19;
	mul.f64 	%fd75, %fd20, 0d3FE45F306DC9C883;
	cvt.rni.s32.f64 	%r53, %fd75;
	cvt.rn.f64.s32 	%fd76, %r53;
	fma.rn.f64 	%fd77, %fd76, 0dBFF921FB54442D18, %fd20;
	fma.rn.f64 	%fd78, %fd76, 0dBC91A62633145C00, %fd77;
	fma.rn.f64 	%fd162, %fd76, 0dB97B839A252049C0, %fd78;
	setp.ltu.f64 	%p9, %fd21, 0d41E0000000000000;
	@%p9 bra 	$L__BB0_18;
	{ // callseq 1, 0
	.param .b64 param0;
	st.param.f64 	[param0], %fd20;
	.param .align 16 .b8 retval0[16];
	call.uni (retval0), 
	__internal_trig_reduction_slowpathd, 
	(
	param0
	);
	ld.param.f64 	%fd162, [retval0];
	ld.param.b32 	%r53, [retval0+8];
	} // callseq 1
$L__BB0_18:
	add.s32 	%r54, %r53, 1;
	bra.uni 	$L__BB0_20;
$L__BB0_19:
	mov.f64 	%fd80, 0d0000000000000000;
	mul.rn.f64 	%fd162, %fd20, %fd80;
	mov.b32 	%r54, 1;
$L__BB0_20:
	shl.b32 	%r33, %r54, 6;
	cvt.u64.u32 	%rd12, %r33;
	and.b64  	%rd13, %rd12, 64;
	add.s64 	%rd15, %rd10, %rd13;
	mul.rn.f64 	%fd81, %fd162, %fd162;
	and.b32  	%r34, %r54, 1;
	setp.eq.b32 	%p10, %r34, 1;
	selp.f64 	%fd82, 0dBDA8FF8320FD8164, 0d3DE5DB65F9785EBA, %p10;
	ld.global.nc.v2.f64 	{%fd83, %fd84}, [%rd15];
	fma.rn.f64 	%fd85, %fd82, %fd81, %fd83;
	fma.rn.f64 	%fd86, %fd85, %fd81, %fd84;
	ld.global.nc.v2.f64 	{%fd87, %fd88}, [%rd15+16];
	fma.rn.f64 	%fd89, %fd86, %fd81, %fd87;
	fma.rn.f64 	%fd90, %fd89, %fd81, %fd88;
	ld.global.nc.v2.f64 	{%fd91, %fd92}, [%rd15+32];
	fma.rn.f64 	%fd93, %fd90, %fd81, %fd91;
	fma.rn.f64 	%fd94, %fd93, %fd81, %fd92;
	fma.rn.f64 	%fd95, %fd94, %fd162, %fd162;
	fma.rn.f64 	%fd96, %fd94, %fd81, 0d3FF0000000000000;
	selp.f64 	%fd97, %fd96, %fd95, %p10;
	and.b32  	%r35, %r54, 2;
	setp.eq.s32 	%p11, %r35, 0;
	mov.f64 	%fd98, 0d0000000000000000;
	sub.f64 	%fd99, %fd98, %fd97;
	selp.f64 	%fd100, %fd97, %fd99, %p11;
	fma.rn.f64 	%fd167, %fd100, 0dC024000000000000, %fd19;
	add.s32 	%r50, %r50, 2;
	add.s64 	%rd26, %rd26, 16;
	setp.ne.s32 	%p12, %r50, 0;
	@%p12 bra 	$L__BB0_10;
	cvt.u64.u32 	%rd27, %r25;
$L__BB0_22:
	and.b32  	%r37, %r24, 1;
	setp.eq.b32 	%p13, %r37, 1;
	not.pred 	%p14, %p13;
	@%p14 bra 	$L__BB0_29;
	shl.b64 	%rd16, %rd27, 3;
	add.s64 	%rd17, %rd6, %rd16;
	ld.f64 	%fd101, [%rd17];
	fma.rn.f64 	%fd30, %fd101, %fd101, %fd167;
	mul.f64 	%fd31, %fd101, 0d401921FB54442D18;
	abs.f64 	%fd32, %fd31;
	setp.eq.f64 	%p15, %fd32, 0d7FF0000000000000;
	@%p15 bra 	$L__BB0_27;
	mul.f64 	%fd102, %fd31, 0d3FE45F306DC9C883;
	cvt.rni.s32.f64 	%r55, %fd102;
	cvt.rn.f64.s32 	%fd103, %r55;
	fma.rn.f64 	%fd104, %fd103, 0dBFF921FB54442D18, %fd31;
	fma.rn.f64 	%fd105, %fd103, 0dBC91A62633145C00, %fd104;
	fma.rn.f64 	%fd166, %fd103, 0dB97B839A252049C0, %fd105;
	setp.ltu.f64 	%p16, %fd32, 0d41E0000000000000;
	@%p16 bra 	$L__BB0_26;
	{ // callseq 2, 0
	.param .b64 param0;
	st.param.f64 	[param0], %fd31;
	.param .align 16 .b8 retval0[16];
	call.uni (retval0), 
	__internal_trig_reduction_slowpathd, 
	(
	param0
	);
	ld.param.f64 	%fd166, [retval0];
	ld.param.b32 	%r55, [retval0+8];
	} // callseq 2
$L__BB0_26:
	add.s32 	%r56, %r55, 1;
	bra.uni 	$L__BB0_28;
$L__BB0_27:
	mov.f64 	%fd107, 0d0000000000000000;
	mul.rn.f64 	%fd166, %fd31, %fd107;
	mov.b32 	%r56, 1;
$L__BB0_28:
	shl.b32 	%r40, %r56, 6;
	cvt.u64.u32 	%rd18, %r40;
	and.b64  	%rd19, %rd18, 64;
	mov.u64 	%rd20, __cudart_sin_cos_coeffs;
	add.s64 	%rd21, %rd20, %rd19;
	mul.rn.f64 	%fd108, %fd166, %fd166;
	and.b32  	%r41, %r56, 1;
	setp.eq.b32 	%p17, %r41, 1;
	selp.f64 	%fd109, 0dBDA8FF8320FD8164, 0d3DE5DB65F9785EBA, %p17;
	ld.global.nc.v2.f64 	{%fd110, %fd111}, [%rd21];
	fma.rn.f64 	%fd112, %fd109, %fd108, %fd110;
	fma.rn.f64 	%fd113, %fd112, %fd108, %fd111;
	ld.global.nc.v2.f64 	{%fd114, %fd115}, [%rd21+16];
	fma.rn.f64 	%fd116, %fd113, %fd108, %fd114;
	fma.rn.f64 	%fd117, %fd116, %fd108, %fd115;
	ld.global.nc.v2.f64 	{%fd118, %fd119}, [%rd21+32];
	fma.rn.f64 	%fd120, %fd117, %fd108, %fd118;
	fma.rn.f64 	%fd121, %fd120, %fd108, %fd119;
	fma.rn.f64 	%fd122, %fd121, %fd166, %fd166;
	fma.rn.f64 	%fd123, %fd121, %fd108, 0d3FF0000000000000;
	selp.f64 	%fd124, %fd123, %fd122, %p17;
	and.b32  	%r42, %r56, 2;
	setp.eq.s32 	%p18, %r42, 0;
	mov.f64 	%fd125, 0d0000000000000000;
	sub.f64 	%fd126, %fd125, %fd124;
	selp.f64 	%fd127, %fd124, %fd126, %p18;
	fma.rn.f64 	%fd167, %fd127, 0dC024000000000000, %fd30;
$L__BB0_29:
	cvt.rn.f64.s32 	%fd128, %r24;
	fma.rn.f64 	%fd168, %fd128, 0d4024000000000000, %fd167;
$L__BB0_30:
	st.param.f64 	[func_retval0], %fd168;
	ret;

}
.func  (.param .b64 func_retval0) _Z11ackley_cudaPdi(
	.param .b64 _Z11ackley_cudaPdi_param_0,
	.param .b32 _Z11ackley_cudaPdi_param_1
)
{
	.reg .pred 	%p<37>;
	.reg .b32 	%r<132>;
	.reg .b32 	%f<11>;
	.reg .b64 	%rd<28>;
	.reg .b64 	%fd<313>;

	ld.param.u64 	%rd6, [_Z11ackley_cudaPdi_param_0];
	ld.param.u32 	%r39, [_Z11ackley_cudaPdi_param_1];
	setp.eq.s32 	%p1, %r39, 0;
	@%p1 bra 	$L__BB1_6;
	setp.lt.s32 	%p2, %r39, 1;
	mov.f64 	%fd307, 0d0000000000000000;
	mov.f64 	%fd305, %fd307;
	@%p2 bra 	$L__BB1_36;
	setp.eq.s32 	%p3, %r39, 1;
	mov.f64 	%fd305, 0d0000000000000000;
	mov.b64 	%rd27, 0;
	mov.f64 	%fd306, %fd305;
	@%p3 bra 	$L__BB1_28;
	and.b32  	%r40, %r39, 2147483646;
	neg.s32 	%r125, %r40;
	add.s64 	%rd26, %rd6, 8;
	mov.f64 	%fd305, 0d0000000000000000;
	mov.u64 	%rd10, __cudart_sin_cos_coeffs;
$L__BB1_4:
	ld.f64 	%fd77, [%rd26+-8];
	fma.rn.f64 	%fd22, %fd77, %fd77, %fd306;
	mul.f64 	%fd23, %fd77, 0d401921FB54442D18;
	abs.f64 	%fd24, %fd23;
	setp.neu.f64 	%p4, %fd24, 0d7FF0000000000000;
	@%p4 bra 	$L__BB1_18;
	mov.f64 	%fd83, 0d0000000000000000;
	mul.rn.f64 	%fd296, %fd23, %fd83;
	mov.b32 	%r127, 1;
	bra.uni 	$L__BB1_21;
$L__BB1_6:
	ld.f64 	%fd1, [%rd6];
	mul.f64 	%fd221, %fd1, 0d3FE0000000000000;
	mul.f64 	%fd222, %fd1, %fd221;
	sqrt.rn.f64 	%fd223, %fd222;
	mul.f64 	%fd2, %fd223, 0dBFC999999999999A;
	fma.rn.f64 	%fd224, %fd2, 0d3FF71547652B82FE, 0d4338000000000000;
	{
	.reg .b32 %temp; 
	mov.b64 	{%r2, %temp}, %fd224;
	}
	mov.f64 	%fd225, 0dC338000000000000;
	add.rn.f64 	%fd226, %fd224, %fd225;
	fma.rn.f64 	%fd227, %fd226, 0dBFE62E42FEFA39EF, %fd2;
	fma.rn.f64 	%fd228, %fd226, 0dBC7ABC9E3B39803F, %fd227;
	fma.rn.f64 	%fd229, %fd228, 0d3E5ADE1569CE2BDF, 0d3E928AF3FCA213EA;
	fma.rn.f64 	%fd230, %fd229, %fd228, 0d3EC71DEE62401315;
	fma.rn.f64 	%fd231, %fd230, %fd228, 0d3EFA01997C89EB71;
	fma.rn.f64 	%fd232, %fd231, %fd228, 0d3F2A01A014761F65;
	fma.rn.f64 	%fd233, %fd232, %fd228, 0d3F56C16C1852B7AF;
	fma.rn.f64 	%fd234, %fd233, %fd228, 0d3F81111111122322;
	fma.rn.f64 	%fd235, %fd234, %fd228, 0d3FA55555555502A1;
	fma.rn.f64 	%fd236, %fd235, %fd228, 0d3FC5555555555511;
	fma.rn.f64 	%fd237, %fd236, %fd228, 0d3FE000000000000B;
	fma.rn.f64 	%fd238, %fd237, %fd228, 0d3FF0000000000000;
	fma.rn.f64 	%fd239, %fd238, %fd228, 0d3FF0000000000000;
	{
	.reg .b32 %temp; 
	mov.b64 	{%r3, %temp}, %fd239;
	}
	{
	.reg .b32 %temp; 
	mov.b64 	{%temp, %r4}, %fd239;
	}
	shl.b32 	%r94, %r2, 20;
	add.s32 	%r95, %r94, %r4;
	mov.b64 	%fd289, {%r3, %r95};
	{
	.reg .b32 %temp; 
	mov.b64 	{%temp, %r96}, %fd2;
	}
	mov.b32 	%f9, %r96;
	abs.f32 	%f1, %f9;
	setp.lt.f32 	%p27, %f1, 0f4086232B;
	@%p27 bra 	$L__BB1_9;
	setp.lt.f64 	%p28, %fd2, 0d0000000000000000;
	add.f64 	%fd240, %fd2, 0d7FF0000000000000;
	selp.f64 	%fd289, 0d0000000000000000, %fd240, %p28;
	setp.geu.f32 	%p29, %f1, 0f40874800;
	@%p29 bra 	$L__BB1_9;
	shr.u32 	%r97, %r2, 31;
	add.s32 	%r98, %r2, %r97;
	shr.s32 	%r99, %r98, 1;
	shl.b32 	%r100, %r99, 20;
	add.s32 	%r101, %r4, %r100;
	mov.b64 	%fd241, {%r3, %r101};
	sub.s32 	%r102, %r2, %r99;
	shl.b32 	%r103, %r102, 20;
	add.s32 	%r104, %r103, 1072693248;
	mov.b32 	%r105, 0;
	mov.b64 	%fd242, {%r105, %r104};
	mul.f64 	%fd289, %fd242, %fd241;
$L__BB1_9:
	mul.f64 	%fd7, %fd1, 0d401921FB54442D18;
	abs.f64 	%fd8, %fd7;
	setp.neu.f64 	%p30, %fd8, 0d7FF0000000000000;
	@%p30 bra 	$L__BB1_11;
	mov.f64 	%fd248, 0d0000000000000000;
	mul.rn.f64 	%fd291, %fd7, %fd248;
	mov.b32 	%r124, 1;
	bra.uni 	$L__BB1_14;
$L__BB1_11:
	mul.f64 	%fd243, %fd7, 0d3FE45F306DC9C883;
	cvt.rni.s32.f64 	%r123, %fd243;
	cvt.rn.f64.s32 	%fd244, %r123;
	fma.rn.f64 	%fd245, %fd244, 0dBFF921FB54442D18, %fd7;
	fma.rn.f64 	%fd246, %fd244, 0dBC91A62633145C00, %fd245;
	fma.rn.f64 	%fd291, %fd244, 0dB97B839A252049C0, %fd246;
	setp.ltu.f64 	%p31, %fd8, 0d41E0000000000000;
	@%p31 bra 	$L__BB1_13;
	{ // callseq 7, 0
	.param .b64 param0;
	st.param.f64 	[param0], %fd7;
	.param .align 16 .b8 retval0[16];
	call.uni (retval0), 
	__internal_trig_reduction_slowpathd, 
	(
	param0
	);
	ld.param.f64 	%fd291, [retval0];
	ld.param.b32 	%r123, [retval0+8];
	} // callseq 7
$L__BB1_13:
	add.s32 	%r124, %r123, 1;
$L__BB1_14:
	shl.b32 	%r108, %r124, 6;
	cvt.u64.u32 	%rd22, %r108;
	and.b64  	%rd23, %rd22, 64;
	mov.u64 	%rd24, __cudart_sin_cos_coeffs;
	add.s64 	%rd25, %rd24, %rd23;
	mul.rn.f64 	%fd249, %fd291, %fd291;
	and.b32  	%r109, %r124, 1;
	setp.eq.b32 	%p32, %r109, 1;
	selp.f64 	%fd250, 0dBDA8FF8320FD8164, 0d3DE5DB65F9785EBA, %p32;
	ld.global.nc.v2.f64 	{%fd251, %fd252}, [%rd25];
	fma.rn.f64 	%fd253, %fd250, %fd249, %fd251;
	fma.rn.f64 	%fd254, %fd253, %fd249, %fd252;
	ld.global.nc.v2.f64 	{%fd255, %fd256}, [%rd25+16];
	fma.rn.f64 	%fd257, %fd254, %fd249, %fd255;
	fma.rn.f64 	%fd258, %fd257, %fd249, %fd256;
	ld.global.nc.v2.f64 	{%fd259, %fd260}, [%rd25+32];
	fma.rn.f64 	%fd261, %fd258, %fd249, %fd259;
	fma.rn.f64 	%fd262, %fd261, %fd249, %fd260;
	fma.rn.f64 	%fd263, %fd262, %fd291, %fd291;
	fma.rn.f64 	%fd264, %fd262, %fd249, 0d3FF0000000000000;
	selp.f64 	%fd265, %fd264, %fd263, %p32;
	and.b32  	%r110, %r124, 2;
	setp.eq.s32 	%p33, %r110, 0;
	mov.f64 	%fd266, 0d0000000000000000;
	sub.f64 	%fd267, %fd266, %fd265;
	selp.f64 	%fd268, %fd265, %fd267, %p33;
	mul.f64 	%fd14, %fd268, 0d3FE0000000000000;
	fma.rn.f64 	%fd269, %fd14, 0d3FF71547652B82FE, 0d4338000000000000;
	{
	.reg .b32 %temp; 
	mov.b64 	{%r10, %temp}, %fd269;
	}
	mov.f64 	%fd270, 0dC338000000000000;
	add.rn.f64 	%fd271, %fd269, %fd270;
	fma.rn.f64 	%fd272, %fd271, 0dBFE62E42FEFA39EF, %fd14;
	fma.rn.f64 	%fd273, %fd271, 0dBC7ABC9E3B39803F, %fd272;
	fma.rn.f64 	%fd274, %fd273, 0d3E5ADE1569CE2BDF, 0d3E928AF3FCA213EA;
	fma.rn.f64 	%fd275, %fd274, %fd273, 0d3EC71DEE62401315;
	fma.rn.f64 	%fd276, %fd275, %fd273, 0d3EFA01997C89EB71;
	fma.rn.f64 	%fd277, %fd276, %fd273, 0d3F2A01A014761F65;
	fma.rn.f64 	%fd278, %fd277, %fd273, 0d3F56C16C1852B7AF;
	fma.rn.f64 	%fd279, %fd278, %fd273, 0d3F81111111122322;
	fma.rn.f64 	%fd280, %fd279, %fd273, 0d3FA55555555502A1;
	fma.rn.f64 	%fd281, %fd280, %fd273, 0d3FC5555555555511;
	fma.rn.f64 	%fd282, %fd281, %fd273, 0d3FE000000000000B;
	fma.rn.f64 	%fd283, %fd282, %fd273, 0d3FF0000000000000;
	fma.rn.f64 	%fd284, %fd283, %fd273, 0d3FF0000000000000;
	{
	.reg .b32 %temp; 
	mov.b64 	{%r11, %temp}, %fd284;
	}
	{
	.reg .b32 %temp; 
	mov.b64 	{%temp, %r12}, %fd284;
	}
	shl.b32 	%r111, %r10, 20;
	add.s32 	%r112, %r111, %r12;
	mov.b64 	%fd292, {%r11, %r112};
	{
	.reg .b32 %temp; 
	mov.b64 	{%temp, %r113}, %fd14;
	}
	mov.b32 	%f10, %r113;
	abs.f32 	%f2, %f10;
	setp.lt.f32 	%p34, %f2, 0f4086232B;
	@%p34 bra 	$L__BB1_17;
	setp.lt.f64 	%p35, %fd14, 0d0000000000000000;
	add.f64 	%fd285, %fd14, 0d7FF0000000000000;
	selp.f64 	%fd292, 0d0000000000000000, %fd285, %p35;
	setp.geu.f32 	%p36, %f2, 0f40874800;
	@%p36 bra 	$L__BB1_17;
	shr.u32 	%r114, %r10, 31;
	add.s32 	%r115, %r10, %r114;
	shr.s32 	%r116, %r115, 1;
	shl.b32 	%r117, %r116, 20;
	add.s32 	%r118, %r12, %r117;
	mov.b64 	%fd286, {%r11, %r118};
	sub.s32 	%r119, %r10, %r116;
	shl.b32 	%r120, %r119, 20;
	add.s32 	%r121, %r120, 1072693248;
	mov.b32 	%r122, 0;
	mov.b64 	%fd287, {%r122, %r121};
	mul.f64 	%fd292, %fd287, %fd286;
$L__BB1_17:
	mul.f64 	%fd288, %fd289, 0dC034000000000000;
	sub.f64 	%fd312, %fd288, %fd292;
	bra.uni 	$L__BB1_46;
$L__BB1_18:
	mul.f64 	%fd78, %fd23, 0d3FE45F306DC9C883;
	cvt.rni.s32.f64 	%r126, %fd78;
	cvt.rn.f64.s32 	%fd79, %r126;
	fma.rn.f64 	%fd80, %fd79, 0dBFF921FB54442D18, %fd23;
	fma.rn.f64 	%fd81, %fd79, 0dBC91A62633145C00, %fd80;
	fma.rn.f64 	%fd296, %fd79, 0dB97B839A252049C0, %fd81;
	setp.ltu.f64 	%p5, %fd24, 0d41E0000000000000;
	@%p5 bra 	$L__BB1_20;
	{ // callseq 4, 0
	.param .b64 param0;
	st.param.f64 	[param0], %fd23;
	.param .align 16 .b8 retval0[16];
	call.uni (retval0), 
	__internal_trig_reduction_slowpathd, 
	(
	param0
	);
	ld.param.f64 	%fd296, [retval0];
	ld.param.b32 	%r126, [retval0+8];
	} // callseq 4
$L__BB1_20:
	add.s32 	%r127, %r126, 1;
$L__BB1_21:
	shl.b32 	%r43, %r127, 6;
	cvt.u64.u32 	%rd8, %r43;
	and.b64  	%rd9, %rd8, 64;
	add.s64 	%rd11, %rd10, %rd9;
	mul.rn.f64 	%fd84, %fd296, %fd296;
	and.b32  	%r44, %r127, 1;
	setp.eq.b32 	%p6, %r44, 1;
	selp.f64 	%fd85, 0dBDA8FF8320FD8164, 0d3DE5DB65F9785EBA, %p6;
	ld.global.nc.v2.f64 	{%fd86, %fd87}, [%rd11];
	fma.rn.f64 	%fd88, %fd85, %fd84, %fd86;
	fma.rn.f64 	%fd89, %fd88, %fd84, %fd87;
	ld.global.nc.v2.f64 	{%fd90, %fd91}, [%rd11+16];
	fma.rn.f64 	%fd92, %fd89, %fd84, %fd90;
	fma.rn.f64 	%fd93, %fd92, %fd84, %fd91;
	ld.global.nc.v2.f64 	{%fd94, %fd95}, [%rd11+32];
	fma.rn.f64 	%fd96, %fd93, %fd84, %fd94;
	fma.rn.f64 	%fd97, %fd96, %fd84, %fd95;
	fma.rn.f64 	%fd98, %fd97, %fd296, %fd296;
	fma.rn.f64 	%fd99, %fd97, %fd84, 0d3FF0000000000000;
	selp.f64 	%fd100, %fd99, %fd98, %p6;
	and.b32  	%r45, %r127, 2;
	setp.eq.s32 	%p7, %r45, 0;
	mov.f64 	%fd101, 0d0000000000000000;
	sub.f64 	%fd102, %fd101, %fd100;
	selp.f64 	%fd103, %fd100, %fd102, %p7;
	add.f64 	%fd30, %fd305, %fd103;
	ld.f64 	%fd104, [%rd26];
	fma.rn.f64 	%fd306, %fd104, %fd104, %fd22;
	mul.f64 	%fd32, %fd104, 0d401921FB54442D18;
	abs.f64 	%fd33, %fd32;
	setp.eq.f64 	%p8, %fd33, 0d7FF0000000000000;
	@%p8 bra 	$L__BB1_25;
	mul.f64 	%fd105, %fd32, 0d3FE45F306DC9C883;
	cvt.rni.s32.f64 	%r128, %fd105;
	cvt.rn.f64.s32 	%fd106, %r128;
	fma.rn.f64 	%fd107, %fd106, 0dBFF921FB54442D18, %fd32;
	fma.rn.f64 	%fd108, %fd106, 0dBC91A62633145C00, %fd107;
	fma.rn.f64 	%fd298, %fd106, 0dB97B839A252049C0, %fd108;
	setp.ltu.f64 	%p9, %fd33, 0d41E0000000000000;
	@%p9 bra 	$L__BB1_24;
	{ // callseq 5, 0
	.param .b64 param0;
	st.param.f64 	[param0], %fd32;
	.param .align 16 .b8 retval0[16];
	call.uni (retval0), 
	__internal_trig_reduction_slowpathd, 
	(
	param0
	);
	ld.param.f64 	%fd298, [retval0];
	ld.param.b32 	%r128, [retval0+8];
	} // callseq 5
$L__BB1_24:
	add.s32 	%r129, %r128, 1;
	bra.uni 	$L__BB1_26;
$L__BB1_25:
	mov.f64 	%fd110, 0d0000000000000000;
	mul.rn.f64 	%fd298, %fd32, %fd110;
	mov.b32 	%r129, 1;
$L__BB1_26:
	shl.b32 	%r48, %r129, 6;
	cvt.u64.u32 	%rd12, %r48;
	and.b64  	%rd13, %rd12, 64;
	add.s64 	%rd15, %rd10, %rd13;
	mul.rn.f64 	%fd111, %fd298, %fd298;
	and.b32  	%r49, %r129, 1;
	setp.eq.b32 	%p10, %r49, 1;
	selp.f64 	%fd112, 0dBDA8FF8320FD8164, 0d3DE5DB65F9785EBA, %p10;
	ld.global.nc.v2.f64 	{%fd113, %fd114}, [%rd15];
	fma.rn.f64 	%fd115, %fd112, %fd111, %fd113;
	fma.rn.f64 	%fd116, %fd115, %fd111, %fd114;
	ld.global.nc.v2.f64 	{%fd117, %fd118}, [%rd15+16];
	fma.rn.f64 	%fd119, %fd116, %fd111, %fd117;
	fma.rn.f64 	%fd120, %fd119, %fd111, %fd118;
	ld.global.nc.v2.f64 	{%fd121, %fd122}, [%rd15+32];
	fma.rn.f64 	%fd123, %fd120, %fd111, %fd121;
	fma.rn.f64 	%fd124, %fd123, %fd111, %fd122;
	fma.rn.f64 	%fd125, %fd124, %fd298, %fd298;
	fma.rn.f64 	%fd126, %fd124, %fd111, 0d3FF0000000000000;
	selp.f64 	%fd127, %fd126, %fd125, %p10;
	and.b32  	%r50, %r129, 2;
	setp.eq.s32 	%p11, %r50, 0;
	mov.f64 	%fd128, 0d0000000000000000;
	sub.f64 	%fd129, %fd128, %fd127;
	selp.f64 	%fd130, %fd127, %fd129, %p11;
	add.f64 	%fd305, %fd30, %fd130;
	add.s32 	%r125, %r125, 2;
	add.s64 	%rd26, %rd26, 16;
	setp.ne.s32 	%p12, %r125, 0;
	@%p12 bra 	$L__BB1_4;
	cvt.u64.u32 	%rd27, %r40;
$L__BB1_28:
	and.b32  	%r52, %r39, 1;
	setp.eq.b32 	%p13, %r52, 1;
	not.pred 	%p14, %p13;
	@%p14 bra 	$L__BB1_35;
	shl.b64 	%rd16, %rd27, 3;
	add.s64 	%rd17, %rd6, %rd16;
	ld.f64 	%fd131, [%rd17];
	fma.rn.f64 	%fd306, %fd131, %fd131, %fd306;
	mul.f64 	%fd45, %fd131, 0d401921FB54442D18;
	abs.f64 	%fd46, %fd45;
	setp.eq.f64 	%p15, %fd46, 0d7FF0000000000000;
	@%p15 bra 	$L__BB1_33;
	mul.f64 	%fd132, %fd45, 0d3FE45F306DC9C883;
	cvt.rni.s32.f64 	%r130, %fd132;
	cvt.rn.f64.s32 	%fd133, %r130;
	fma.rn.f64 	%fd134, %fd133, 0dBFF921FB54442D18, %fd45;
	fma.rn.f64 	%fd135, %fd133, 0dBC91A62633145C00, %fd134;
	fma.rn.f64 	%fd304, %fd133, 0dB97B839A252049C0, %fd135;
	setp.ltu.f64 	%p16, %fd46, 0d41E0000000000000;
	@%p16 bra 	$L__BB1_32;
	{ // callseq 6, 0
	.param .b64 param0;
	st.param.f64 	[param0], %fd45;
	.param .align 16 .b8 retval0[16];
	call.uni (retval0), 
	__internal_trig_reduction_slowpathd, 
	(
	param0
	);
	ld.param.f64 	%fd304, [retval0];
	ld.param.b32 	%r130, [retval0+8];
	} // callseq 6
$L__BB1_32:
	add.s32 	%r131, %r130, 1;
	bra.uni 	$L__BB1_34;
$L__BB1_33:
	mov.f64 	%fd137, 0d0000000000000000;
	mul.rn.f64 	%fd304, %fd45, %fd137;
	mov.b32 	%r131, 1;
$L__BB1_34:
	shl.b32 	%r55, %r131, 6;
	cvt.u64.u32 	%rd18, %r55;
	and.b64  	%rd19, %rd18, 64;
	mov.u64 	%rd20, __cudart_sin_cos_coeffs;
	add.s64 	%rd21, %rd20, %rd19;
	mul.rn.f64 	%fd138, %fd304, %fd304;
	and.b32  	%r56, %r131, 1;
	setp.eq.b32 	%p17, %r56, 1;
	selp.f64 	%fd139, 0dBDA8FF8320FD8164, 0d3DE5DB65F9785EBA, %p17;
	ld.global.nc.v2.f64 	{%fd140, %fd141}, [%rd21];
	fma.rn.f64 	%fd142, %fd139, %fd138, %fd140;
	fma.rn.f64 	%fd143, %fd142, %fd138, %fd141;
	ld.global.nc.v2.f64 	{%fd144, %fd145}, [%rd21+16];
	fma.rn.f64 	%fd146, %fd143, %fd138, %fd144;
	fma.rn.f64 	%fd147, %fd146, %fd138, %fd145;
	ld.global.nc.v2.f64 	{%fd148, %fd149}, [%rd21+32];
	fma.rn.f64 	%fd150, %fd147, %fd138, %fd148;
	fma.rn.f64 	%fd151, %fd150, %fd138, %fd149;
	fma.rn.f64 	%fd152, %fd151, %fd304, %fd304;
	fma.rn.f64 	%fd153, %fd151, %fd138, 0d3FF0000000000000;
	selp.f64 	%fd154, %fd153, %fd152, %p17;
	and.b32  	%r57, %r131, 2;
	setp.eq.s32 	%p18, %r57, 0;
	mov.f64 	%fd155, 0d0000000000000000;
	sub.f64 	%fd156, %fd155, %fd154;
	selp.f64 	%fd157, %fd154, %fd156, %p18;
	add.f64 	%fd305, %fd305, %fd157;
$L__BB1_35:
	mul.f64 	%fd307, %fd306, 0d3FE0000000000000;
$L__BB1_36:
	sqrt.rn.f64 	%fd158, %fd307;
	mul.f64 	%fd58, %fd158, 0dBFC999999999999A;
	fma.rn.f64 	%fd159, %fd58, 0d3FF71547652B82FE, 0d4338000000000000;
	{
	.reg .b32 %temp; 
	mov.b64 	{%r30, %temp}, %fd159;
	}
	mov.f64 	%fd160, 0dC338000000000000;
	add.rn.f64 	%fd161, %fd159, %fd160;
	fma.rn.f64 	%fd162, %fd161, 0dBFE62E42FEFA39EF, %fd58;
	fma.rn.f64 	%fd163, %fd161, 0dBC7ABC9E3B39803F, %fd162;
	fma.rn.f64 	%fd164, %fd163, 0d3E5ADE1569CE2BDF, 0d3E928AF3FCA213EA;
	fma.rn.f64 	%fd165, %fd164, %fd163, 0d3EC71DEE62401315;
	fma.rn.f64 	%fd166, %fd165, %fd163, 0d3EFA01997C89EB71;
	fma.rn.f64 	%fd167, %fd166, %fd163, 0d3F2A01A014761F65;
	fma.rn.f64 	%fd168, %fd167, %fd163, 0d3F56C16C1852B7AF;
	fma.rn.f64 	%fd169, %fd168, %fd163, 0d3F81111111122322;
	fma.rn.f64 	%fd170, %fd169, %fd163, 0d3FA55555555502A1;
	fma.rn.f64 	%fd171, %fd170, %fd163, 0d3FC5555555555511;
	fma.rn.f64 	%fd172, %fd171, %fd163, 0d3FE000000000000B;
	fma.rn.f64 	%fd173, %fd172, %fd163, 0d3FF0000000000000;
	fma.rn.f64 	%fd174, %fd173, %fd163, 0d3FF0000000000000;
	{
	.reg .b32 %temp; 
	mov.b64 	{%r31, %temp}, %fd174;
	}
	{
	.reg .b32 %temp; 
	mov.b64 	{%temp, %r32}, %fd174;
	}
	shl.b32 	%r58, %r30, 20;
	add.s32 	%r59, %r58, %r32;
	mov.b64 	%fd309, {%r31, %r59};
	{
	.reg .b32 %temp; 
	mov.b64 	{%temp, %r60}, %fd58;
	}
	mov.b32 	%f6, %r60;
	abs.f32 	%f3, %f6;
	setp.lt.f32 	%p19, %f3, 0f4086232B;
	@%p19 bra 	$L__BB1_39;
	setp.lt.f64 	%p20, %fd58, 0d0000000000000000;
	add.f64 	%fd175, %fd58, 0d7FF0000000000000;
	selp.f64 	%fd309, 0d0000000000000000, %fd175, %p20;
	setp.geu.f32 	%p21, %f3, 0f40874800;
	@%p21 bra 	$L__BB1_39;
	shr.u32 	%r61, %r30, 31;
	add.s32 	%r62, %r30, %r61;
	shr.s32 	%r63, %r62, 1;
	shl.b32 	%r64, %r63, 20;
	add.s32 	%r65, %r32, %r64;
	mov.b64 	%fd176, {%r31, %r65};
	sub.s32 	%r66, %r30, %r63;
	shl.b32 	%r67, %r66, 20;
	add.s32 	%r68, %r67, 1072693248;
	mov.b32 	%r69, 0;
	mov.b64 	%fd177, {%r69, %r68};
	mul.f64 	%fd309, %fd177, %fd176;
$L__BB1_39:
	cvt.rn.f64.s32 	%fd178, %r39;
	div.rn.f64 	%fd63, %fd305, %fd178;
	fma.rn.f64 	%fd179, %fd63, 0d3FF71547652B82FE, 0d4338000000000000;
	{
	.reg .b32 %temp; 
	mov.b64 	{%r33, %temp}, %fd179;
	}
	mov.f64 	%fd180, 0dC338000000000000;
	add.rn.f64 	%fd181, %fd179, %fd180;
	fma.rn.f64 	%fd182, %fd181, 0dBFE62E42FEFA39EF, %fd63;
	fma.rn.f64 	%fd183, %fd181, 0dBC7ABC9E3B39803F, %fd182;
	fma.rn.f64 	%fd184, %fd183, 0d3E5ADE1569CE2BDF, 0d3E928AF3FCA213EA;
	fma.rn.f64 	%fd185, %fd184, %fd183, 0d3EC71DEE62401315;
	fma.rn.f64 	%fd186, %fd185, %fd183, 0d3EFA01997C89EB71;
	fma.rn.f64 	%fd187, %fd186, %fd183, 0d3F2A01A014761F65;
	fma.rn.f64 	%fd188, %fd187, %fd183, 0d3F56C16C1852B7AF;
	fma.rn.f64 	%fd189, %fd188, %fd183, 0d3F81111111122322;
	fma.rn.f64 	%fd190, %fd189, %fd183, 0d3FA55555555502A1;
	fma.rn.f64 	%fd191, %fd190, %fd183, 0d3FC5555555555511;
	fma.rn.f64 	%fd192, %fd191, %fd183, 0d3FE000000000000B;
	fma.rn.f64 	%fd193, %fd192, %fd183, 0d3FF0000000000000;
	fma.rn.f64 	%fd194, %fd193, %fd183, 0d3FF0000000000000;
	{
	.reg .b32 %temp; 
	mov.b64 	{%r34, %temp}, %fd194;
	}
	{
	.reg .b32 %temp; 
	mov.b64 	{%temp, %r35}, %fd194;
	}
	shl.b32 	%r70, %r33, 20;
	add.s32 	%r71, %r70, %r35;
	mov.b64 	%fd310, {%r34, %r71};
	{
	.reg .b32 %temp; 
	mov.b64 	{%temp, %r72}, %fd63;
	}
	mov.b32 	%f7, %r72;
	abs.f32 	%f4, %f7;
	setp.lt.f32 	%p22, %f4, 0f4086232B;
	@%p22 bra 	$L__BB1_42;
	setp.lt.f64 	%p23, %fd63, 0d0000000000000000;
	add.f64 	%fd195, %fd63, 0d7FF0000000000000;
	selp.f64 	%fd310, 0d0000000000000000, %fd195, %p23;
	setp.geu.f32 	%p24, %f4, 0f40874800;
	@%p24 bra 	$L__BB1_42;
	shr.u32 	%r73, %r33, 31;
	add.s32 	%r74, %r33, %r73;
	shr.s32 	%r75, %r74, 1;
	shl.b32 	%r76, %r75, 20;
	add.s32 	%r77, %r35, %r76;
	mov.b64 	%fd196, {%r34, %r77};
	sub.s32 	%r78, %r33, %r75;
	shl.b32 	%r79, %r78, 20;
	add.s32 	%r80, %r79, 1072693248;
	mov.b32 	%r81, 0;
	mov.b64 	%fd197, {%r81, %r80};
	mul.f64 	%fd310, %fd197, %fd196;
$L__BB1_42:
	mov.f64 	%fd198, 0d4338000000000001;
	{
	.reg .b32 %temp; 
	mov.b64 	{%r36, %temp}, %fd198;
	}
	mov.f64 	%fd199, 0dC338000000000000;
	add.rn.f64 	%fd200, %fd198, %fd199;
	fma.rn.f64 	%fd201, %fd200, 0dBFE62E42FEFA39EF, 0d3FF0000000000000;
	fma.rn.f64 	%fd202, %fd200, 0dBC7ABC9E3B39803F, %fd201;
	fma.rn.f64 	%fd203, %fd202, 0d3E5ADE1569CE2BDF, 0d3E928AF3FCA213EA;
	fma.rn.f64 	%fd204, %fd203, %fd202, 0d3EC71DEE62401315;
	fma.rn.f64 	%fd205, %fd204, %fd202, 0d3EFA01997C89EB71;
	fma.rn.f64 	%fd206, %fd205, %fd202, 0d3F2A01A014761F65;
	fma.rn.f64 	%fd207, %fd206, %fd202, 0d3F56C16C1852B7AF;
	fma.rn.f64 	%fd208, %fd207, %fd202, 0d3F81111111122322;
	fma.rn.f64 	%fd209, %fd208, %fd202, 0d3FA55555555502A1;
	fma.rn.f64 	%fd210, %fd209, %fd202, 0d3FC5555555555511;
	fma.rn.f64 	%fd211, %fd210, %fd202, 0d3FE000000000000B;
	fma.rn.f64 	%fd212, %fd211, %fd202, 0d3FF0000000000000;
	fma.rn.f64 	%fd213, %fd212, %fd202, 0d3FF0000000000000;
	{
	.reg .b32 %temp; 
	mov.b64 	{%r37, %temp}, %fd213;
	}
	{
	.reg .b32 %temp; 
	mov.b64 	{%temp, %r38}, %fd213;
	}
	shl.b32 	%r82, %r36, 20;
	add.s32 	%r83, %r82, %r38;
	mov.b64 	%fd311, {%r37, %r83};
	mov.f64 	%fd214, 0d3FF0000000000000;
	{
	.reg .b32 %temp; 
	mov.b64 	{%temp, %r84}, %fd214;
	}
	mov.b32 	%f8, %r84;
	abs.f32 	%f5, %f8;
	setp.lt.f32 	%p25, %f5, 0f4086232B;
	@%p25 bra 	$L__BB1_45;
	setp.geu.f32 	%p26, %f5, 0f40874800;
	mov.f64 	%fd311, 0d7FF0000000000000;
	@%p26 bra 	$L__BB1_45;
	shr.u32 	%r85, %r36, 31;
	add.s32 	%r86, %r36, %r85;
	shr.s32 	%r87, %r86, 1;
	shl.b32 	%r88, %r87, 20;
	add.s32 	%r89, %r38, %r88;
	mov.b64 	%fd216, {%r37, %r89};
	sub.s32 	%r90, %r36, %r87;
	shl.b32 	%r91, %r90, 20;
	add.s32 	%r92, %r91, 1072693248;
	mov.b32 	%r93, 0;
	mov.b64 	%fd217, {%r93, %r92};
	mul.f64 	%fd311, %fd217, %fd216;
$L__BB1_45:
	sub.f64 	%fd218, %fd311, %fd310;
	add.f64 	%fd219, %fd218, 0d4034000000000000;
	mul.f64 	%fd220, %fd309, 0d4034000000000000;
	sub.f64 	%fd312, %fd219, %fd220;
$L__BB1_46:
	st.param.f64 	[func_retval0], %fd312;
	ret;

}
	// .globl	_Z9sa_kernelPdidddi
.visible .entry _Z9sa_kernelPdidddi(
	.param .u64 .ptr .align 1 _Z9sa_kernelPdidddi_param_0,
	.param .u32 _Z9sa_kernelPdidddi_param_1,
	.param .f64 _Z9sa_kernelPdidddi_param_2,
	.param .f64 _Z9sa_kernelPdidddi_param_3,
	.param .f64 _Z9sa_kernelPdidddi_param_4,
	.param .u32 _Z9sa_kernelPdidddi_param_5
)
{
	.reg .pred 	%p<21>;
	.reg .b32 	%r<175>;
	.reg .b32 	%f<3>;
	.reg .b64 	%rd<20>;
	.reg .b64 	%fd<147>;

	ld.param.u64 	%rd4, [_Z9sa_kernelPdidddi_param_0];
	ld.param.u32 	%r50, [_Z9sa_kernelPdidddi_param_1];
	mov.u32 	%r51, %ctaid.x;
	mov.u32 	%r52, %ntid.x;
	mov.u32 	%r53, %tid.x;
	mad.lo.s32 	%r1, %r51, %r52, %r53;
	setp.gt.s32 	%p1, %r1, %r50;
	@%p1 bra 	$L__BB2_24;
	xor.b32  	%r55, %r1, -1429050551;
	mul.lo.s32 	%r56, %r55, 1099087573;
	setp.gt.s32 	%p2, %r1, -1;
	selp.b32 	%r57, -644748465, -1947113066, %p2;
	cvta.to.global.u64 	%rd5, %rd4;
	add.s32 	%r156, %r56, 5783321;
	xor.b32  	%r155, %r57, 88675123;
	add.s32 	%r154, %r57, 521288629;
	xor.b32  	%r153, %r56, 362436069;
	add.s32 	%r152, %r56, 123456789;
	mul.wide.s32 	%rd6, %r1, 8;
	add.s64 	%rd1, %rd5, %rd6;
	add.s64 	%rd2, %rd4, %rd6;
	mov.b32 	%r58, 1127219200;
	mov.b32 	%r59, -2147483648;
	mov.b64 	%fd1, {%r59, %r58};
	add.s32 	%r60, %r57, %r56;
	add.s32 	%r151, %r60, 6615241;
	mov.b32 	%r157, 0;
	mov.f64 	%fd144, 0d0000000000000000;
	mov.f64 	%fd137, 0d3FF0000000000000;
	mov.u64 	%rd15, _Z11ackley_cudaPdi;
	mov.u64 	%rd16, _Z14rastrigin_cudaPdi;
$L__BB2_2:
	ld.global.f64 	%fd4, [%rd1];
	setp.eq.s32 	%p3, %r157, 1;
	mov.b32 	%r157, 0;
	mov.u32 	%r163, %r156;
	mov.f64 	%fd145, %fd144;
	@%p3 bra 	$L__BB2_13;
	shr.u32 	%r63, %r152, 2;
	xor.b32  	%r64, %r63, %r152;
	shl.b32 	%r65, %r156, 4;
	shl.b32 	%r66, %r64, 1;
	xor.b32  	%r67, %r65, %r66;
	xor.b32  	%r68, %r67, %r156;
	xor.b32  	%r15, %r68, %r64;
	add.s32 	%r69, %r151, %r15;
	add.s32 	%r70, %r69, 362437;
	shr.u32 	%r71, %r153, 2;
	xor.b32  	%r72, %r71, %r153;
	shl.b32 	%r73, %r15, 4;
	shl.b32 	%r74, %r72, 1;
	xor.b32  	%r75, %r74, %r73;
	xor.b32  	%r76, %r75, %r72;
	xor.b32  	%r16, %r76, %r15;
	add.s32 	%r77, %r151, %r16;
	add.s32 	%r78, %r77, 724874;
	shr.u32 	%r79, %r154, 2;
	xor.b32  	%r80, %r79, %r154;
	shl.b32 	%r81, %r16, 4;
	shl.b32 	%r82, %r80, 1;
	xor.b32  	%r83, %r82, %r81;
	xor.b32  	%r84, %r83, %r80;
	xor.b32  	%r17, %r84, %r16;
	add.s32 	%r85, %r151, %r17;
	add.s32 	%r86, %r85, 1087311;
	shr.u32 	%r87, %r155, 2;
	xor.b32  	%r88, %r87, %r155;
	shl.b32 	%r89, %r17, 4;
	shl.b32 	%r90, %r88, 1;
	xor.b32  	%r91, %r90, %r89;
	xor.b32  	%r92, %r91, %r88;
	xor.b32  	%r163, %r92, %r17;
	add.s32 	%r151, %r151, 1449748;
	add.s32 	%r93, %r163, %r151;
	cvt.u64.u32 	%rd7, %r70;
	mul.wide.u32 	%rd8, %r78, 2097152;
	xor.b64  	%rd9, %rd8, %rd7;
	cvt.rn.f64.u64 	%fd42, %rd9;
	fma.rn.f64 	%fd139, %fd42, 0d3CA0000000000000, 0d3C90000000000000;
	cvt.u64.u32 	%rd10, %r86;
	mul.wide.u32 	%rd11, %r93, 2097152;
	xor.b64  	%rd12, %rd11, %rd10;
	cvt.rn.f64.u64 	%fd43, %rd12;
	fma.rn.f64 	%fd6, %fd43, 0d3CB0000000000000, 0d3CA0000000000000;
	{
	.reg .b32 %temp; 
	mov.b64 	{%temp, %r158}, %fd139;
	}
	{
	.reg .b32 %temp; 
	mov.b64 	{%r159, %temp}, %fd139;
	}
	setp.gt.s32 	%p4, %r158, 1048575;
	mov.b32 	%r160, -1023;
	@%p4 bra 	$L__BB2_5;
	mul.f64 	%fd139, %fd139, 0d4350000000000000;
	{
	.reg .b32 %temp; 
	mov.b64 	{%temp, %r158}, %fd139;
	}
	{
	.reg .b32 %temp; 
	mov.b64 	{%r159, %temp}, %fd139;
	}
	mov.b32 	%r160, -1077;
$L__BB2_5:
	add.s32 	%r95, %r158, -1;
	setp.gt.u32 	%p5, %r95, 2146435070;
	@%p5 bra 	$L__BB2_9;
	shr.u32 	%r98, %r158, 20;
	add.s32 	%r161, %r160, %r98;
	and.b32  	%r99, %r158, 1048575;
	or.b32  	%r100, %r99, 1072693248;
	mov.b64 	%fd140, {%r159, %r100};
	setp.lt.u32 	%p7, %r100, 1073127583;
	@%p7 bra 	$L__BB2_8;
	{
	.reg .b32 %temp; 
	mov.b64 	{%r101, %temp}, %fd140;
	}
	{
	.reg .b32 %temp; 
	mov.b64 	{%temp, %r102}, %fd140;
	}
	add.s32 	%r103, %r102, -1048576;
	mov.b64 	%fd140, {%r101, %r103};
	add.s32 	%r161, %r161, 1;
$L__BB2_8:
	add.f64 	%fd45, %fd140, 0dBFF0000000000000;
	add.f64 	%fd46, %fd140, 0d3FF0000000000000;
	rcp.approx.ftz.f64 	%fd47, %fd46;
	neg.f64 	%fd48, %fd46;
	fma.rn.f64 	%fd49, %fd48, %fd47, 0d3FF0000000000000;
	fma.rn.f64 	%fd50, %fd49, %fd49, %fd49;
	fma.rn.f64 	%fd51, %fd50, %fd47, %fd47;
	mul.f64 	%fd52, %fd45, %fd51;
	fma.rn.f64 	%fd53, %fd45, %fd51, %fd52;
	mul.f64 	%fd54, %fd53, %fd53;
	fma.rn.f64 	%fd55, %fd54, 0d3EB1380B3AE80F1E, 0d3ED0EE258B7A8B04;
	fma.rn.f64 	%fd56, %fd55, %fd54, 0d3EF3B2669F02676F;
	fma.rn.f64 	%fd57, %fd56, %fd54, 0d3F1745CBA9AB0956;
	fma.rn.f64 	%fd58, %fd57, %fd54, 0d3F3C71C72D1B5154;
	fma.rn.f64 	%fd59, %fd58, %fd54, 0d3F624924923BE72D;
	fma.rn.f64 	%fd60, %fd59, %fd54, 0d3F8999999999A3C4;
	fma.rn.f64 	%fd61, %fd60, %fd54, 0d3FB5555555555554;
	sub.f64 	%fd62, %fd45, %fd53;
	add.f64 	%fd63, %fd62, %fd62;
	neg.f64 	%fd64, %fd53;
	fma.rn.f64 	%fd65, %fd64, %fd45, %fd63;
	mul.f64 	%fd66, %fd51, %fd65;
	mul.f64 	%fd67, %fd54, %fd61;
	fma.rn.f64 	%fd68, %fd67, %fd53, %fd66;
	xor.b32  	%r104, %r161, -2147483648;
	mov.b32 	%r105, 1127219200;
	mov.b64 	%fd69, {%r104, %r105};
	sub.f64 	%fd70, %fd69, %fd1;
	fma.rn.f64 	%fd71, %fd70, 0d3FE62E42FEFA39EF, %fd53;
	fma.rn.f64 	%fd72, %fd70, 0dBFE62E42FEFA39EF, %fd71;
	sub.f64 	%fd73, %fd72, %fd53;
	sub.f64 	%fd74, %fd68, %fd73;
	fma.rn.f64 	%fd75, %fd70, 0d3C7ABC9E3B39803F, %fd74;
	add.f64 	%fd141, %fd71, %fd75;
	bra.uni 	$L__BB2_10;
$L__BB2_9:
	fma.rn.f64 	%fd44, %fd139, 0d7FF0000000000000, 0d7FF0000000000000;
	{
	.reg .b32 %temp; 
	mov.b64 	{%temp, %r96}, %fd139;
	}
	and.b32  	%r97, %r96, 2147483647;
	setp.eq.s32 	%p6, %r97, 0;
	selp.f64 	%fd141, 0dFFF0000000000000, %fd44, %p6;
$L__BB2_10:
	mul.f64 	%fd15, %fd141, 0dC000000000000000;
	{
	.reg .b32 %temp; 
	mov.b64 	{%temp, %r106}, %fd6;
	}
	shl.b32 	%r107, %r106, 1;
	setp.gt.u32 	%p8, %r107, -2038431744;
	mov.f64 	%fd76, 0d0000000000000000;
	mul.rn.f64 	%fd77, %fd6, %fd76;
	selp.f64 	%fd16, %fd77, %fd6, %p8;
	{
	.reg .b32 %temp; 
	mov.b64 	{%r108, %temp}, %fd16;
	}
	{
	.reg .b32 %temp; 
	mov.b64 	{%temp, %r109}, %fd16;
	}
	add.s32 	%r110, %r109, 1048576;
	mov.b64 	%fd78, {%r108, %r110};
	cvt.rni.f64.f64 	%fd79, %fd78;
	cvt.rzi.s64.f64 	%rd13, %fd79;
	cvt.u32.u64 	%r111, %rd13;
	fma.rn.f64 	%fd80, %fd79, 0dBFE0000000000000, %fd16;
	mul.f64 	%fd81, %fd80, 0d3CA1A62633145C07;
	fma.rn.f64 	%fd82, %fd80, 0d400921FB54442D18, %fd81;
	mul.rn.f64 	%fd83, %fd82, %fd82;
	fma.rn.f64 	%fd84, %fd83, 0dBDA8FF8320FD8164, 0d3E21EEA7C1EF8528;
	fma.rn.f64 	%fd85, %fd84, %fd83, 0dBE927E4F8E06E6D9;
	fma.rn.f64 	%fd86, %fd85, %fd83, 0d3EFA01A019DDBCE9;
	fma.rn.f64 	%fd87, %fd86, %fd83, 0dBF56C16C16C15D47;
	fma.rn.f64 	%fd88, %fd87, %fd83, 0d3FA5555555555551;
	fma.rn.f64 	%fd89, %fd88, %fd83, 0dBFE0000000000000;
	fma.rn.f64 	%fd90, %fd89, %fd83, 0d3FF0000000000000;
	fma.rn.f64 	%fd91, %fd83, 0d3DE5DB65F9785EBA, 0dBE5AE5F12CB0D246;
	fma.rn.f64 	%fd92, %fd91, %fd83, 0d3EC71DE369ACE392;
	fma.rn.f64 	%fd93, %fd92, %fd83, 0dBF2A01A019DB62A1;
	fma.rn.f64 	%fd94, %fd93, %fd83, 0d3F81111111110818;
	fma.rn.f64 	%fd95, %fd94, %fd83, 0dBFC5555555555554;
	fma.rn.f64 	%fd96, %fd95, %fd83, 0d0000000000000000;
	fma.rn.f64 	%fd97, %fd96, %fd82, %fd82;
	and.b64  	%rd14, %rd13, 1;
	setp.eq.b64 	%p9, %rd14, 1;
	{
	.reg .b32 %temp; 
	mov.b64 	{%temp, %r112}, %fd97;
	}
	{
	.reg .b32 %temp; 
	mov.b64 	{%r113, %temp}, %fd97;
	}
	xor.b32  	%r114, %r112, -2147483648;
	mov.b64 	%fd98, {%r113, %r114};
	selp.f64 	%fd142, %fd90, %fd97, %p9;
	selp.f64 	%fd143, %fd98, %fd90, %p9;
	and.b32  	%r115, %r111, 2;
	setp.eq.s32 	%p10, %r115, 0;
	@%p10 bra 	$L__BB2_12;
	{
	.reg .b32 %temp; 
	mov.b64 	{%temp, %r116}, %fd142;
	}
	{
	.reg .b32 %temp; 
	mov.b64 	{%r117, %temp}, %fd142;
	}
	xor.b32  	%r118, %r116, -2147483648;
	mov.b64 	%fd142, {%r117, %r118};
	{
	.reg .b32 %temp; 
	mov.b64 	{%temp, %r119}, %fd143;
	}
	{
	.reg .b32 %temp; 
	mov.b64 	{%r120, %temp}, %fd143;
	}
	xor.b32  	%r121, %r119, -2147483648;
	mov.b64 	%fd143, {%r120, %r121};
$L__BB2_12:
	sqrt.rn.f64 	%fd99, %fd15;
	mov.f64 	%fd100, 0d0000000000000000;
	add.rn.f64 	%fd101, %fd143, %fd100;
	cvt.rzi.f64.f64 	%fd102, %fd16;
	setp.eq.f64 	%p11, %fd16, %fd102;
	mul.rn.f64 	%fd103, %fd16, %fd100;
	selp.f64 	%fd104, %fd103, %fd142, %p11;
	mul.f64 	%fd145, %fd99, %fd104;
	mul.f64 	%fd144, %fd99, %fd101;
	mov.b32 	%r157, 1;
	mov.u32 	%r155, %r17;
	mov.u32 	%r154, %r16;
	mov.u32 	%r153, %r15;
	mov.u32 	%r152, %r156;
$L__BB2_13:
	mov.u32 	%r33, %r154;
	mov.u32 	%r32, %r155;
	ld.param.u32 	%r150, [_Z9sa_kernelPdidddi_param_5];
	ld.param.f64 	%fd136, [_Z9sa_kernelPdidddi_param_4];
	ld.param.f64 	%fd132, [_Z9sa_kernelPdidddi_param_2];
	setp.eq.s32 	%p12, %r150, 1;
	selp.b64 	%rd3, %rd16, %rd15, %p12;
	{ // callseq 8, 0
	.param .b64 param0;
	st.param.b64 	[param0], %rd2;
	.param .b32 param1;
	st.param.b32 	[param1], 0;
	.param .b64 retval0;
	prototype_8 : .callprototype (.param .b64 _) _ (.param .b64 _, .param .b32 _);
	call (retval0), 
	%rd3, 
	(
	param0, 
	param1
	)
	, prototype_8;
	ld.param.f64 	%fd105, [retval0];
	} // callseq 8
	ld.global.f64 	%fd106, [%rd1];
	fma.rn.f64 	%fd28, %fd136, %fd145, %fd106;
	st.global.f64 	[%rd1], %fd28;
	setp.geu.f64 	%p13, %fd28, %fd132;
	@%p13 bra 	$L__BB2_15;
	ld.param.f64 	%fd133, [_Z9sa_kernelPdidddi_param_2];
	st.global.f64 	[%rd1], %fd133;
	bra.uni 	$L__BB2_17;
$L__BB2_15:
	ld.param.f64 	%fd134, [_Z9sa_kernelPdidddi_param_3];
	setp.leu.f64 	%p14, %fd28, %fd134;
	@%p14 bra 	$L__BB2_17;
	ld.param.f64 	%fd135, [_Z9sa_kernelPdidddi_param_3];
	st.global.f64 	[%rd1], %fd135;
$L__BB2_17:
	mov.f64 	%fd107, 0d0000000000000000;
	sub.f64 	%fd108, %fd107, %fd105;
	{ // callseq 9, 0
	.param .b64 param0;
	st.param.b64 	[param0], %rd2;
	.param .b32 param1;
	st.param.b32 	[param1], 0;
	.param .b64 retval0;
	prototype_9 : .callprototype (.param .b64 _) _ (.param .b64 _, .param .b32 _);
	call (retval0), 
	%rd3, 
	(
	param0, 
	param1
	)
	, prototype_9;
	ld.param.f64 	%fd109, [retval0];
	} // callseq 9
	add.f64 	%fd29, %fd108, %fd109;
	setp.leu.f64 	%p15, %fd29, 0d0000000000000000;
	mov.u32 	%r156, %r163;
	mov.u32 	%r155, %r32;
	mov.u32 	%r154, %r33;
	@%p15 bra 	$L__BB2_23;
	shr.u32 	%r123, %r152, 2;
	xor.b32  	%r124, %r123, %r152;
	shl.b32 	%r125, %r163, 4;
	shl.b32 	%r126, %r124, 1;
	xor.b32  	%r127, %r125, %r126;
	xor.b32  	%r128, %r127, %r163;
	xor.b32  	%r155, %r128, %r124;
	add.s32 	%r129, %r151, %r155;
	add.s32 	%r130, %r129, 362437;
	shr.u32 	%r131, %r153, 2;
	xor.b32  	%r132, %r131, %r153;
	shl.b32 	%r133, %r155, 4;
	shl.b32 	%r134, %r132, 1;
	xor.b32  	%r135, %r134, %r133;
	xor.b32  	%r136, %r135, %r132;
	xor.b32  	%r156, %r136, %r155;
	add.s32 	%r151, %r151, 724874;
	add.s32 	%r137, %r156, %r151;
	cvt.u64.u32 	%rd17, %r130;
	mul.wide.u32 	%rd18, %r137, 2097152;
	xor.b64  	%rd19, %rd18, %rd17;
	cvt.rn.f64.u64 	%fd111, %rd19;
	fma.rn.f64 	%fd30, %fd111, 0d3CA0000000000000, 0d3C90000000000000;
	neg.f64 	%fd112, %fd29;
	div.rn.f64 	%fd31, %fd112, %fd137;
	fma.rn.f64 	%fd113, %fd31, 0d3FF71547652B82FE, 0d4338000000000000;
	{
	.reg .b32 %temp; 
	mov.b64 	{%r40, %temp}, %fd113;
	}
	mov.f64 	%fd114, 0dC338000000000000;
	add.rn.f64 	%fd115, %fd113, %fd114;
	fma.rn.f64 	%fd116, %fd115, 0dBFE62E42FEFA39EF, %fd31;
	fma.rn.f64 	%fd117, %fd115, 0dBC7ABC9E3B39803F, %fd116;
	fma.rn.f64 	%fd118, %fd117, 0d3E5ADE1569CE2BDF, 0d3E928AF3FCA213EA;
	fma.rn.f64 	%fd119, %fd118, %fd117, 0d3EC71DEE62401315;
	fma.rn.f64 	%fd120, %fd119, %fd117, 0d3EFA01997C89EB71;
	fma.rn.f64 	%fd121, %fd120, %fd117, 0d3F2A01A014761F65;
	fma.rn.f64 	%fd122, %fd121, %fd117, 0d3F56C16C1852B7AF;
	fma.rn.f64 	%fd123, %fd122, %fd117, 0d3F81111111122322;
	fma.rn.f64 	%fd124, %fd123, %fd117, 0d3FA55555555502A1;
	fma.rn.f64 	%fd125, %fd124, %fd117, 0d3FC5555555555511;
	fma.rn.f64 	%fd126, %fd125, %fd117, 0d3FE000000000000B;
	fma.rn.f64 	%fd127, %fd126, %fd117, 0d3FF0000000000000;
	fma.rn.f64 	%fd128, %fd127, %fd117, 0d3FF0000000000000;
	{
	.reg .b32 %temp; 
	mov.b64 	{%r41, %temp}, %fd128;
	}
	{
	.reg .b32 %temp; 
	mov.b64 	{%temp, %r42}, %fd128;
	}
	shl.b32 	%r138, %r40, 20;
	add.s32 	%r139, %r138, %r42;
	mov.b64 	%fd146, {%r41, %r139};
	{
	.reg .b32 %temp; 
	mov.b64 	{%temp, %r140}, %fd31;
	}
	mov.b32 	%f2, %r140;
	abs.f32 	%f1, %f2;
	setp.lt.f32 	%p16, %f1, 0f4086232B;
	@%p16 bra 	$L__BB2_21;
	setp.lt.f64 	%p17, %fd31, 0d0000000000000000;
	add.f64 	%fd129, %fd31, 0d7FF0000000000000;
	selp.f64 	%fd146, 0d0000000000000000, %fd129, %p17;
	setp.geu.f32 	%p18, %f1, 0f40874800;
	@%p18 bra 	$L__BB2_21;
	shr.u32 	%r141, %r40, 31;
	add.s32 	%r142, %r40, %r141;
	shr.s32 	%r143, %r142, 1;
	shl.b32 	%r144, %r143, 20;
	add.s32 	%r145, %r42, %r144;
	mov.b64 	%fd130, {%r41, %r145};
	sub.s32 	%r146, %r40, %r143;
	shl.b32 	%r147, %r146, 20;
	add.s32 	%r148, %r147, 1072693248;
	mov.b32 	%r149, 0;
	mov.b64 	%fd131, {%r149, %r148};
	mul.f64 	%fd146, %fd131, %fd130;
$L__BB2_21:
	setp.leu.f64 	%p19, %fd30, %fd146;
	mov.u32 	%r154, %r163;
	mov.u32 	%r153, %r32;
	mov.u32 	%r152, %r33;
	@%p19 bra 	$L__BB2_23;
	st.global.f64 	[%rd1], %fd4;
$L__BB2_23:
	mul.f64 	%fd137, %fd137, 0d3FEFFFEB074A771D;
	setp.ge.f64 	%p20, %fd137, 0d3EB0C6F7A0B5ED8D;
	@%p20 bra 	$L__BB2_2;
$L__BB2_24:
	ret;

}
.func  (.param .align 16 .b8 func_retval0[16]) __internal_trig_reduction_slowpathd(
	.param .b64 __internal_trig_reduction_slowpathd_param_0
)
{
	.local .align 8 .b8 	__local_depot3[40];
	.reg .b64 	%SP;
	.reg .b64 	%SPL;
	.reg .pred 	%p<10>;
	.reg .b32 	%r<47>;
	.reg .b64 	%rd<74>;
	.reg .b64 	%fd<5>;

	mov.u64 	%SPL, __local_depot3;
	ld.param.f64 	%fd4, [__internal_trig_reduction_slowpathd_param_0];
	add.u64 	%rd1, %SPL, 0;
	{
	.reg .b32 %temp; 
	mov.b64 	{%temp, %r1}, %fd4;
	}
	shr.u32 	%r2, %r1, 20;
	and.b32  	%r3, %r2, 2047;
	setp.eq.s32 	%p1, %r3, 2047;
	mov.b32 	%r46, 0;
	@%p1 bra 	$L__BB3_9;
	add.s32 	%r20, %r3, -1024;
	mov.b64 	%rd20, %fd4;
	shl.b64 	%rd2, %rd20, 11;
	shr.u32 	%r4, %r20, 6;
	sub.s32 	%r45, 15, %r4;
	sub.s32 	%r21, 19, %r4;
	setp.lt.u32 	%p2, %r20, 128;
	selp.b32 	%r6, 18, %r21, %p2;
	setp.ge.s32 	%p3, %r45, %r6;
	mov.b64 	%rd70, 0;
	@%p3 bra 	$L__BB3_4;
	add.s32 	%r23, %r6, %r4;
	neg.s32 	%r43, %r23;
	or.b64  	%rd3, %rd2, -9223372036854775808;
	mov.b64 	%rd70, 0;
	mov.b32 	%r42, 0;
	mov.u64 	%rd25, __cudart_i2opi_d;
	mov.u32 	%r44, %r45;
$L__BB3_3:
	.pragma "nounroll";
	mul.wide.s32 	%rd22, %r42, 8;
	add.s64 	%rd23, %rd1, %rd22;
	mul.wide.s32 	%rd24, %r44, 8;
	add.s64 	%rd26, %rd25, %rd24;
	ld.global.nc.u64 	%rd27, [%rd26];
	{
	.reg .u32 %r0, %r1, %r2, %r3, %alo, %ahi, %blo, %bhi, %clo, %chi;
	mov.b64 	{%alo,%ahi}, %rd27;
	mov.b64 	{%blo,%bhi}, %rd3;
	mov.b64 	{%clo,%chi}, %rd70;
	mad.lo.cc.u32 	%r0, %alo, %blo, %clo;
	madc.hi.cc.u32 	%r1, %alo, %blo, %chi;
	madc.hi.u32 	%r2, %alo, %bhi, 0;
	mad.lo.cc.u32 	%r1, %alo, %bhi, %r1;
	madc.hi.cc.u32 	%r2, %ahi, %blo, %r2;
	madc.hi.u32 	%r3, %ahi, %bhi, 0;
	mad.lo.cc.u32 	%r1, %ahi, %blo, %r1;
	madc.lo.cc.u32 	%r2, %ahi, %bhi, %r2;
	addc.u32 	%r3, %r3, 0;
	mov.b64 	%rd28, {%r0,%r1};
	mov.b64 	%rd70, {%r2,%r3};
	}
	st.local.u64 	[%rd23], %rd28;
	add.s32 	%r44, %r44, 1;
	add.s32 	%r43, %r43, 1;
	add.s32 	%r42, %r42, 1;
	setp.ne.s32 	%p4, %r43, -15;
	mov.u32 	%r45, %r6;
	@%p4 bra 	$L__BB3_3;
$L__BB3_4:
	cvt.s64.s32 	%rd29, %r45;
	cvt.u64.u32 	%rd30, %r4;
	add.s64 	%rd31, %rd30, %rd29;
	shl.b64 	%rd32, %rd31, 3;
	add.s64 	%rd33, %rd1, %rd32;
	st.local.u64 	[%rd33+-120], %rd70;
	and.b32  	%r15, %r2, 63;
	ld.local.u64 	%rd72, [%rd1+16];
	ld.local.u64 	%rd71, [%rd1+24];
	setp.eq.s32 	%p5, %r15, 0;
	@%p5 bra 	$L__BB3_6;
	shl.b64 	%rd34, %rd71, %r15;
	shr.u64 	%rd35, %rd72, 1;
	xor.b32  	%r24, %r15, 63;
	shr.u64 	%rd36, %rd35, %r24;
	or.b64  	%rd71, %rd34, %rd36;
	ld.local.u64 	%rd37, [%rd1+8];
	shl.b64 	%rd38, %rd72, %r15;
	shr.u64 	%rd39, %rd37, 1;
	shr.u64 	%rd40, %rd39, %r24;
	or.b64  	%rd72, %rd38, %rd40;
$L__BB3_6:
	and.b32  	%r25, %r1, -2147483648;
	shr.u64 	%rd41, %rd71, 62;
	cvt.u32.u64 	%r26, %rd41;
	mov.b64 	{%r27, %r28}, %rd71;
	mov.b64 	{%r29, %r30}, %rd72;
	shf.l.wrap.b32 	%r31, %r30, %r27, 2;
	shf.l.wrap.b32 	%r32, %r27, %r28, 2;
	mov.b64 	%rd42, {%r31, %r32};
	shl.b64 	%rd43, %rd72, 2;
	shr.u64 	%rd44, %rd42, 63;
	cvt.u32.u64 	%r33, %rd44;
	add.s32 	%r34, %r33, %r26;
	setp.eq.s32 	%p6, %r25, 0;
	neg.s32 	%r35, %r34;
	selp.b32 	%r46, %r34, %r35, %p6;
	setp.gt.s64 	%p7, %rd42, -1;
	mov.b64 	%rd45, 0;
	{
	.reg .u32 %r0, %r1, %r2, %r3, %a0, %a1, %a2, %a3, %b0, %b1, %b2, %b3;
	mov.b64 	{%a0,%a1}, %rd45;
	mov.b64 	{%a2,%a3}, %rd45;
	mov.b64 	{%b0,%b1}, %rd43;
	mov.b64 	{%b2,%b3}, %rd42;
	sub.cc.u32 	%r0, %a0, %b0;
	subc.cc.u32 	%r1, %a1, %b1;
	subc.cc.u32 	%r2, %a2, %b2;
	subc.u32 	%r3, %a3, %b3;
	mov.b64 	%rd46, {%r0,%r1};
	mov.b64 	%rd47, {%r2,%r3};
	}
	xor.b32  	%r36, %r25, -2147483648;
	selp.b64 	%rd73, %rd42, %rd47, %p7;
	selp.b64 	%rd14, %rd43, %rd46, %p7;
	selp.b32 	%r17, %r25, %r36, %p7;
	clz.b64 	%r37, %rd73;
	cvt.u64.u32 	%rd15, %r37;
	setp.eq.s32 	%p8, %r37, 0;
	@%p8 bra 	$L__BB3_8;
	cvt.u32.u64 	%r38, %rd15;
	and.b32  	%r39, %r38, 63;
	shl.b64 	%rd48, %rd73, %r39;
	shr.u64 	%rd49, %rd14, 1;
	not.b32 	%r40, %r38;
	and.b32  	%r41, %r40, 63;
	shr.u64 	%rd50, %rd49, %r41;
	or.b64  	%rd73, %rd48, %rd50;
$L__BB3_8:
	mov.b64 	%rd51, -3958705157555305931;
	{
	.reg .u32 %r0, %r1, %r2, %r3, %alo, %ahi, %blo, %bhi;
	mov.b64 	{%alo,%ahi}, %rd73;
	mov.b64 	{%blo,%bhi}, %rd51;
	mul.lo.u32 	%r0, %alo, %blo;
	mul.hi.u32 	%r1, %alo, %blo;
	mad.lo.cc.u32 	%r1, %alo, %bhi, %r1;
	madc.hi.u32 	%r2, %alo, %bhi, 0;
	mad.lo.cc.u32 	%r1, %ahi, %blo, %r1;
	madc.hi.cc.u32 	%r2, %ahi, %blo, %r2;
	madc.hi.u32 	%r3, %ahi, %bhi, 0;
	mad.lo.cc.u32 	%r2, %ahi, %bhi, %r2;
	addc.u32 	%r3, %r3, 0;
	mov.b64 	%rd52, {%r0,%r1};
	mov.b64 	%rd53, {%r2,%r3};
	}
	setp.gt.s64 	%p9, %rd53, 0;
	{
	.reg .u32 %r0, %r1, %r2, %r3, %a0, %a1, %a2, %a3, %b0, %b1, %b2, %b3;
	mov.b64 	{%a0,%a1}, %rd52;
	mov.b64 	{%a2,%a3}, %rd53;
	mov.b64 	{%b0,%b1}, %rd52;
	mov.b64 	{%b2,%b3}, %rd53;
	add.cc.u32 	%r0, %a0, %b0;
	addc.cc.u32 	%r1, %a1, %b1;
	addc.cc.u32 	%r2, %a2, %b2;
	addc.u32 	%r3, %a3, %b3;
	mov.b64 	%rd54, {%r0,%r1};
	mov.b64 	%rd55, {%r2,%r3};
	}
	selp.b64 	%rd56, %rd55, %rd53, %p9;
	selp.s64 	%rd57, -1, 0, %p9;
	sub.s64 	%rd58, %rd57, %rd15;
	cvt.u64.u32 	%rd59, %r17;
	shl.b64 	%rd60, %rd59, 32;
	add.s64 	%rd61, %rd56, 1;
	shr.u64 	%rd62, %rd61, 10;
	add.s64 	%rd63, %rd62, 1;
	shr.u64 	%rd64, %rd63, 1;
	shl.b64 	%rd65, %rd58, 52;
	add.s64 	%rd66, %rd65, %rd64;
	add.s64 	%rd67, %rd66, 4602678819172646912;
	or.b64  	%rd68, %rd67, %rd60;
	mov.b64 	%fd4, %rd68;
$L__BB3_9:
	st.param.f64 	[func_retval0], %fd4;
	st.param.b32 	[func_retval0+8], %r46;
	ret;

}


// ===== COMPILED SASS (sm_100) =====

	.target	sm_100

	.elftype	@"ET_EXEC"


//--------------------- .note.nv.tkinfo           --------------------------
	.section	.note.nv.tkinfo,"",@"SHT_NOTE"
	.sectionflags	@"SHF_NOTE_NV_TKINFO"
	.tkinfo
        /*0018*/ 	.word	0x00000002
        /*0030*/ 	.string	""
        /*0030*/ 	.string	"ptxas"
        /*0030*/ 	.string	"Cuda compilation tools, release 13.0, V13.0.88"
        /*0030*/ 	.string	"Build cuda_13.0.r13.0/compiler.36424714_0"
        /*0030*/ 	.string	"-arch sm_100 -m 64 "



//--------------------- .note.nv.cuinfo           --------------------------
	.section	.note.nv.cuinfo,"",@"SHT_NOTE"
	.sectionflags	@"SHF_NOTE_NV_CUINFO"
        /*0018*/ 	.short	0x0002
        /*001a*/ 	.short	0x0064
        /*001c*/ 	.short	0x0082
	.zero		2


//--------------------- .nv.info                  --------------------------
	.section	.nv.info,"",@"SHT_CUDA_INFO"
	.align	4


	//----- nvinfo : EIATTR_REGCOUNT
	.align		4
        /*0000*/ 	.byte	0x04, 0x2f
        /*0002*/ 	.short	(.L_12 - .L_11)
	.align		4
.L_11:
        /*0004*/ 	.word	index@(_Z9sa_kernelPdidddi)
        /*0008*/ 	.word	0x00000032


	//----- nvinfo : EIATTR_FRAME_SIZE
	.align		4
.L_12:
        /*000c*/ 	.byte	0x04, 0x11
        /*000e*/ 	.short	(.L_14 - .L_13)
	.align		4
.L_13:
        /*0010*/ 	.word	index@($_Z9sa_kernelPdidddi$__internal_trig_reduction_slowpathd)
        /*0014*/ 	.word	0x000000b0


	//----- nvinfo : EIATTR_FRAME_SIZE
	.align		4
.L_14:
        /*0018*/ 	.byte	0x04, 0x11
        /*001a*/ 	.short	(.L_16 - .L_15)
	.align		4
.L_15:
        /*001c*/ 	.word	index@($__internal_1_$__cuda_sm20_dsqrt_rn_f64_mediumpath_v1)
        /*0020*/ 	.word	0x000000b0


	//----- nvinfo : EIATTR_FRAME_SIZE
	.align		4
.L_16:
        /*0024*/ 	.byte	0x04, 0x11
        /*0026*/ 	.short	(.L_18 - .L_17)
	.align		4
.L_17:
        /*0028*/ 	.word	index@($__internal_0_$__cuda_sm20_div_rn_f64_full)
        /*002c*/ 	.word	0x000000b0


	//----- nvinfo : EIATTR_FRAME_SIZE
	.align		4
.L_18:
        /*0030*/ 	.byte	0x04, 0x11
        /*0032*/ 	.short	(.L_20 - .L_19)
	.align		4
.L_19:
        /*0034*/ 	.word	index@($_Z9sa_kernelPdidddi$_Z14rastrigin_cudaPdi)
        /*0038*/ 	.word	0x000000b0


	//----- nvinfo : EIATTR_FRAME_SIZE
	.align		4
.L_20:
        /*003c*/ 	.byte	0x04, 0x11
        /*003e*/ 	.short	(.L_22 - .L_21)
	.align		4
.L_21:
        /*0040*/ 	.word	index@($_Z9sa_kernelPdidddi$_Z11ackley_cudaPdi)
        /*0044*/ 	.word	0x000000b0


	//----- nvinfo : EIATTR_FRAME_SIZE
	.align		4
.L_22:
        /*0048*/ 	.byte	0x04, 0x11
        /*004a*/ 	.short	(.L_24 - .L_23)
	.align		4
.L_23:
        /*004c*/ 	.word	index@(_Z9sa_kernelPdidddi)
        /*0050*/ 	.word	0x000000b0


	//----- nvinfo : EIATTR_MIN_STACK_SIZE
	.align		4
.L_24:
        /*0054*/ 	.byte	0x04, 0x12
        /*0056*/ 	.short	(.L_26 - .L_25)
	.align		4
.L_25:
        /*0058*/ 	.word	index@(_Z9sa_kernelPdidddi)
        /*005c*/ 	.word	0x000000b0
.L_26:


//--------------------- .nv.compat                --------------------------
	.section	.nv.compat,"",@"SHT_CUDA_COMPAT_INFO"
	.align	4
        /*0000*/ 	.byte	0x02, 0x09, 0x00, 0x00, 0x02, 0x02, 0x01, 0x00, 0x02, 0x05, 0x05, 0x00, 0x03, 0x07, 0x01, 0x01
        /*0010*/ 	.byte	0x02, 0x03, 0x00, 0x00, 0x02, 0x06, 0x01, 0x00, 0x04, 0x0b, 0x08, 0x00, 0x01, 0x00, 0x00, 0x00
        /*0020*/ 	.byte	0x00, 0x00, 0x00, 0x00


//--------------------- .nv.info._Z9sa_kernelPdidddi --------------------------
	.section	.nv.info._Z9sa_kernelPdidddi,"",@"SHT_CUDA_INFO"
	.sectionflags	@""
	.align	4


	//----- nvinfo : EIATTR_CUDA_API_VERSION
	.align		4
        /*0000*/ 	.byte	0x04, 0x37
        /*0002*/ 	.short	(.L_28 - .L_27)
.L_27:
        /*0004*/ 	.word	0x00000082


	//----- nvinfo : EIATTR_KPARAM_INFO
	.align		4
.L_28:
        /*0008*/ 	.byte	0x04, 0x17
        /*000a*/ 	.short	(.L_30 - .L_29)
.L_29:
        /*000c*/ 	.word	0x00000000
        /*0010*/ 	.short	0x0005
        /*0012*/ 	.short	0x0028
        /*0014*/ 	.byte	0x00, 0xf0, 0x11, 0x00


	//----- nvinfo : EIATTR_KPARAM_INFO
	.align		4
.L_30:
        /*0018*/ 	.byte	0x04, 0x17
        /*001a*/ 	.short	(.L_32 - .L_31)
.L_31:
        /*001c*/ 	.word	0x00000000
        /*0020*/ 	.short	0x0004
        /*0022*/ 	.short	0x0020
        /*0024*/ 	.byte	0x00, 0xf0, 0x21, 0x00


	//----- nvinfo : EIATTR_KPARAM_INFO
	.align		4
.L_32:
        /*0028*/ 	.byte	0x04, 0x17
        /*002a*/ 	.short	(.L_34 - .L_33)
.L_33:
        /*002c*/ 	.word	0x00000000
        /*0030*/ 	.short	0x0003
        /*0032*/ 	.short	0x0018
        /*0034*/ 	.byte	0x00, 0xf0, 0x21, 0x00


	//----- nvinfo : EIATTR_KPARAM_INFO
	.align		4
.L_34:
        /*0038*/ 	.byte	0x04, 0x17
        /*003a*/ 	.short	(.L_36 - .L_35)
.L_35:
        /*003c*/ 	.word	0x00000000
        /*0040*/ 	.short	0x0002
        /*0042*/ 	.short	0x0010
        /*0044*/ 	.byte	0x00, 0xf0, 0x21, 0x00


	//----- nvinfo : EIATTR_KPARAM_INFO
	.align		4
.L_36:
        /*0048*/ 	.byte	0x04, 0x17
        /*004a*/ 	.short	(.L_38 - .L_37)
.L_37:
        /*004c*/ 	.word	0x00000000
        /*0050*/ 	.short	0x0001
        /*0052*/ 	.short	0x0008
        /*0054*/ 	.byte	0x00, 0xf0, 0x11, 0x00


	//----- nvinfo : EIATTR_KPARAM_INFO
	.align		4
.L_38:
        /*0058*/ 	.byte	0x04, 0x17
        /*005a*/ 	.short	(.L_40 - .L_39)
.L_39:
        /*005c*/ 	.word	0x00000000
        /*0060*/ 	.short	0x0000
        /*0062*/ 	.short	0x0000
        /*0064*/ 	.byte	0x00, 0xf5, 0x21, 0x00


	//----- nvinfo : EIATTR_SPARSE_MMA_MASK
	.align		4
.L_40:
        /*0068*/ 	.byte	0x03, 0x50
        /*006a*/ 	.short	0x0000


	//----- nvinfo : EIATTR_MAXREG_COUNT
	.align		4
        /*006c*/ 	.byte	0x03, 0x1b
        /*006e*/ 	.short	0x00ff


	//----- nvinfo : EIATTR_MERCURY_ISA_VERSION
	.align		4
        /*0070*/ 	.byte	0x03, 0x5f
        /*0072*/ 	.short	0x0101


	//----- nvinfo : EIATTR_VRC_CTA_INIT_COUNT
	.align		4
        /*0074*/ 	.byte	0x02, 0x4a
	.zero		1
	.zero		1


	//----- nvinfo : EIATTR_EXIT_INSTR_OFFSETS
	.align		4
        /*0078*/ 	.byte	0x04, 0x1c
        /*007a*/ 	.short	(.L_42 - .L_41)


	//   ....[0]....
.L_41:
        /*007c*/ 	.word	0x00000070


	//   ....[1]....
        /*0080*/ 	.word	0x00001a80


	//----- nvinfo : EIATTR_CRS_STACK_SIZE
	.align		4
.L_42:
        /*0084*/ 	.byte	0x04, 0x1e
        /*0086*/ 	.short	(.L_44 - .L_43)
.L_43:
        /*0088*/ 	.word	0x00000000


	//----- nvinfo : EIATTR_CBANK_PARAM_SIZE
	.align		4
.L_44:
        /*008c*/ 	.byte	0x03, 0x19
        /*008e*/ 	.short	0x002c


	//----- nvinfo : EIATTR_PARAM_CBANK
	.align		4
        /*0090*/ 	.byte	0x04, 0x0a
        /*0092*/ 	.short	(.L_46 - .L_45)
	.align		4
.L_45:
        /*0094*/ 	.word	index@(.nv.constant0._Z9sa_kernelPdidddi)
        /*0098*/ 	.short	0x0380
        /*009a*/ 	.short	0x002c


	//----- nvinfo : EIATTR_SW_WAR
	.align		4
.L_46:
        /*009c*/ 	.byte	0x04, 0x36
        /*009e*/ 	.short	(.L_48 - .L_47)
.L_47:
        /*00a0*/ 	.word	0x00000008
.L_48:


//--------------------- .nv.callgraph             --------------------------
	.section	.nv.callgraph,"",@"SHT_CUDA_CALLGRAPH"
	.align	4
	.sectionentsize	8
	.align		4
        /*0000*/ 	.word	0x00000000
	.align		4
        /*0004*/ 	.word	0xffffffff
	.align		4
        /*0008*/ 	.word	0x00000000
	.align		4
        /*000c*/ 	.word	0xfffffffe
	.align		4
        /*0010*/ 	.word	0x00000000
	.align		4
        /*0014*/ 	.word	0xfffffffd
	.align		4
        /*0018*/ 	.word	0x00000000
	.align		4
        /*001c*/ 	.word	0xfffffffc


//--------------------- .nv.constant4             --------------------------
	.section	.nv.constant4,"a",@progbits
	.align	8
	.align		8
.nv.constant4:
        /*0000*/ 	.dword	precalc_xorwow_matrix
	.align		8
        /*0008*/ 	.dword	precalc_xorwow_offset_matrix
	.align		8
        /*0010*/ 	.dword	mrg32k3aM1
	.align		8
        /*0018*/ 	.dword	mrg32k3aM2
	.align		8
        /*0020*/ 	.dword	mrg32k3aM1SubSeq
	.align		8
        /*0028*/ 	.dword	mrg32k3aM2SubSeq
	.align		8
        /*0030*/ 	.dword	mrg32k3aM1Seq
	.align		8
        /*0038*/ 	.dword	mrg32k3aM2Seq
	.align		8
        /*0040*/ 	.dword	__cudart_i2opi_d
	.align		8
        /*0048*/ 	.dword	__cudart_sin_cos_coeffs


//--------------------- .nv.constant3             --------------------------
	.section	.nv.constant3,"a",@progbits
	.align	8
.nv.constant3:
	.type		__cr_lgamma_table,@object
	.size		__cr_lgamma_table,(.L_8 - __cr_lgamma_table)
__cr_lgamma_table:
        /*0000*/ 	.byte	0x00, 0x00, 0x00, 0x00, 0x00, 0x00, 0x00, 0x00, 0x00, 0x00, 0x00, 0x00, 0x00, 0x00, 0x00, 0x00
        /*0010*/ 	.byte	0xef, 0x39, 0xfa, 0xfe, 0x42, 0x2e, 0xe6, 0x3f, 0x02, 0x20, 0x2a, 0xfa, 0x0b, 0xab, 0xfc, 0x3f
        /*0020*/ 	.byte	0xf9, 0x2c, 0x92, 0x7c, 0xa7, 0x6c, 0x09, 0x40, 0xc9, 0x79, 0x44, 0x3c, 0x64, 0x26, 0x13, 0x40
        /*0030*/ 	.byte	0xca, 0x01, 0xcf, 0x3a, 0x27, 0x51, 0x1a, 0x40, 0x30, 0xcc, 0x2d, 0xf3, 0xe1, 0x0c, 0x21, 0x40
        /*0040*/ 	.byte	0x0d, 0xb7, 0xfc, 0x82, 0x8e, 0x35, 0x25, 0x40
.L_8:


//--------------------- .text._Z9sa_kernelPdidddi --------------------------
	.section	.text._Z9sa_kernelPdidddi,"ax",@progbits
	.align	128
        .global         _Z9sa_kernelPdidddi
        .type           _Z9sa_kernelPdidddi,@function
        .size           _Z9sa_kernelPdidddi,(.L_x_108 - _Z9sa_kernelPdidddi)
        .other          _Z9sa_kernelPdidddi,@"STO_CUDA_ENTRY STV_DEFAULT"
_Z9sa_kernelPdidddi:
.text._Z9sa_kernelPdidddi:
[----:B------:R-:W0:Y:S01]  /*0000*/  LDC R1, c[0x0][0x37c] ;  /* 0x0000df00ff017b82 */ /* 0x000e220000000800 */
[----:B------:R-:W1:Y:S07]  /*0010*/  S2R R0, SR_TID.X ;  /* 0x0000000000007919 */ /* 0x000e6e0000002100 */
[----:B------:R-:W1:Y:S01]  /*0020*/  S2UR UR4, SR_CTAID.X ;  /* 0x00000000000479c3 */ /* 0x000e620000002500 */
[----:B------:R-:W2:Y:S07]  /*0030*/  LDCU UR5, c[0x0][0x388] ;  /* 0x00007100ff0577ac */ /* 0x000eae0008000800 */
[----:B------:R-:W1:Y:S02]  /*0040*/  LDC R3, c[0x0][0x360] ;  /* 0x0000d800ff037b82 */ /* 0x000e640000000800 */
[----:B-1----:R-:W-:-:S05]  /*0050*/  IMAD R3, R3, UR4, R0 ;  /* 0x0000000403037c24 */ /* 0x002fca000f8e0200 */
[----:B--2---:R-:W-:-:S13]  /*0060*/  ISETP.GT.AND P0, PT, R3, UR5, PT ;  /* 0x0000000503007c0c */ /* 0x004fda000bf04270 */
[----:B0-----:R-:W-:Y:S05]  /*0070*/  @P0 EXIT ;  /* 0x000000000000094d */ /* 0x001fea0003800000 */
[----:B------:R-:W0:Y:S01]  /*0080*/  LDC.64 R44, c[0x0][0x380] ;  /* 0x0000e000ff2c7b82 */ /* 0x000e220000000a00 */
[C---:B------:R-:W-:Y:S01]  /*0090*/  LOP3.LUT R0, R3.reuse, 0xaad26b49, RZ, 0x3c, !PT ;  /* 0xaad26b4903007812 */ /* 0x040fe200078e3cff */
[----:B------:R-:W-:Y:S01]  /*00a0*/  IMAD.MOV.U32 R2, RZ, RZ, -0x266e14b1 ;  /* 0xd991eb4fff027424 */ /* 0x000fe200078e00ff */
[C---:B------:R-:W-:Y:S01]  /*00b0*/  ISETP.GT.AND P0, PT, R3.reuse, -0x1, PT ;  /* 0xffffffff0300780c */ /* 0x040fe20003f04270 */
[----:B------:R-:W-:Y:S01]  /*00c0*/  IMAD.MOV.U32 R18, RZ, RZ, RZ ;  /* 0x000000ffff127224 */ /* 0x000fe200078e00ff */
[----:B------:R-:W-:Y:S01]  /*00d0*/  CS2R R38, SRZ ;  /* 0x0000000000267805 */ /* 0x000fe2000001ff00 */
[----:B------:R-:W-:Y:S01]  /*00e0*/  IMAD R0, R0, 0x4182bed5, RZ ;  /* 0x4182bed500007824 */ /* 0x000fe200078e02ff */
[----:B------:R-:W1:Y:S01]  /*00f0*/  LDCU.64 UR38, c[0x0][0x358] ;  /* 0x00006b00ff2677ac */ /* 0x000e620008000a00 */
[----:B------:R-:W-:Y:S02]  /*0100*/  IMAD.MOV.U32 R36, RZ, RZ, 0x0 ;  /* 0x00000000ff247424 */ /* 0x000fe400078e00ff */
[----:B------:R-:W-:Y:S01]  /*0110*/  IMAD.MOV.U32 R37, RZ, RZ, 0x3ff00000 ;  /* 0x3ff00000ff257424 */ /* 0x000fe200078e00ff */
[C---:B------:R-:W-:Y:S01]  /*0120*/  LOP3.LUT R23, R0.reuse, 0x159a55e5, RZ, 0x3c, !PT ;  /* 0x159a55e500177812 */ /* 0x040fe200078e3cff */
[C---:B------:R-:W-:Y:S01]  /*0130*/  VIADD R27, R0.reuse, 0x583f19 ;  /* 0x00583f19001b7836 */ /* 0x040fe20000000000 */
[----:B------:R-:W2:Y:S01]  /*0140*/  LDCU UR40, c[0x0][0x3a8] ;  /* 0x00007500ff2877ac */ /* 0x000ea20008000800 */
[----:B------:R-:W-:Y:S01]  /*0150*/  VIADD R19, R0, 0x75bcd15 ;  /* 0x075bcd1500137836 */ /* 0x000fe20000000000 */
[----:B------:R-:W3:Y:S01]  /*0160*/  LDCU.64 UR36, c[0x0][0x3a0] ;  /* 0x00007400ff2477ac */ /* 0x000ee20008000a00 */
[----:B0-----:R-:W-:Y:S01]  /*0170*/  IMAD.WIDE R44, R3, 0x8, R44 ;  /* 0x00000008032c7825 */ /* 0x001fe200078e022c */
[----:B------:R-:W-:-:S04]  /*0180*/  SEL R3, R2, 0x8bf16996, P0 ;  /* 0x8bf1699602037807 */ /* 0x000fc80000000000 */
[C---:B------:R-:W-:Y:S01]  /*0190*/  LOP3.LUT R25, R3.reuse, 0x5491333, RZ, 0x3c, !PT ;  /* 0x0549133303197812 */ /* 0x040fe200078e3cff */
[C---:B------:R-:W-:Y:S01]  /*01a0*/  VIADD R24, R3.reuse, 0x1f123bb5 ;  /* 0x1f123bb503187836 */ /* 0x040fe20000000000 */
[----:B-123--:R-:W-:-:S07]  /*01b0*/  IADD3 R22, PT, PT, R3, 0x64f0c9, R0 ;  /* 0x0064f0c903167810 */ /* 0x00efce0007ffe000 */
.L_x_15:
[----:B0-----:R0:W5:Y:S01]  /*01c0*/  LDG.E.64 R30, desc[UR38][R44.64] ;  /* 0x000000262c1e7981 */ /* 0x001162000c1e1b00 */
[----:B------:R-:W-:Y:S01]  /*01d0*/  ISETP.NE.AND P0, PT, R18, 0x1, PT ;  /* 0x000000011200780c */ /* 0x000fe20003f05270 */
[----:B------:R-:W-:Y:S01]  /*01e0*/  BSSY.RECONVERGENT B7, `(.L_x_0) ;  /* 0x00000ec000077945 */ /* 0x000fe20003800200 */
[----:B------:R-:W-:Y:S02]  /*01f0*/  IMAD.MOV.U32 R17, RZ, RZ, R27 ;  /* 0x000000ffff117224 */ /* 0x000fe400078e001b */
[----:B------:R-:W-:Y:S02]  /*0200*/  IMAD.MOV.U32 R28, RZ, RZ, R38 ;  /* 0x000000ffff1c7224 */ /* 0x000fe400078e0026 */
[----:B------:R-:W-:Y:S02]  /*0210*/  IMAD.MOV.U32 R29, RZ, RZ, R39 ;  /* 0x000000ffff1d7224 */ /* 0x000fe400078e0027 */
[----:B------:R-:W-:-:S05]  /*0220*/  IMAD.MOV.U32 R18, RZ, RZ, RZ ;  /* 0x000000ffff127224 */ /* 0x000fca00078e00ff */
[----:B0-----:R-:W-:Y:S05]  /*0230*/  @!P0 BRA `(.L_x_1) ;  /* 0x0000000c00988947 */ /* 0x001fea0003800000 */
[----:B------:R-:W-:Y:S01]  /*0240*/  SHF.R.U32.HI R0, RZ, 0x2, R19 ;  /* 0x00000002ff007819 */ /* 0x000fe20000011613 */
[----:B------:R-:W-:Y:S01]  /*0250*/  IMAD.SHL.U32 R2, R27, 0x10, RZ ;  /* 0x000000101b027824 */ /* 0x000fe200078e00ff */
[----:B------:R-:W-:Y:S01]  /*0260*/  SHF.R.U32.HI R4, RZ, 0x2, R23 ;  /* 0x00000002ff047819 */ /* 0x000fe20000011617 */
[----:B------:R-:W-:Y:S01]  /*0270*/  IMAD.MOV.U32 R9, RZ, RZ, 0x3ca00000 ;  /* 0x3ca00000ff097424 */ /* 0x000fe200078e00ff */
[----:B------:R-:W-:Y:S01]  /*0280*/  LOP3.LUT R0, R0, R19, RZ, 0x3c, !PT ;  /* 0x0000001300007212 */ /* 0x000fe200078e3cff */
[----:B------:R-:W-:Y:S01]  /*0290*/  BSSY.RECONVERGENT B0, `(.L_x_2) ;  /* 0x0000078000007945 */ /* 0x000fe20003800200 */
[----:B------:R-:W-:Y:S01]  /*02a0*/  LOP3.LUT R4, R4, R23, RZ, 0x3c, !PT ;  /* 0x0000001704047212 */ /* 0x000fe200078e3cff */
[----:B------:R-:W-:Y:S01]  /*02b0*/  IMAD.MOV.U32 R21, RZ, RZ, -0x3ff ;  /* 0xfffffc01ff157424 */ /* 0x000fe200078e00ff */
[----:B------:R-:W-:Y:S01]  /*02c0*/  SHF.R.U32.HI R7, RZ, 0x2, R24 ;  /* 0x00000002ff077819 */ /* 0x000fe20000011618 */
[----:B------:R-:W-:Y:S01]  /*02d0*/  IMAD.SHL.U32 R3, R0, 0x2, RZ ;  /* 0x0000000200037824 */ /* 0x000fe200078e00ff */
[----:B------:R-:W-:-:S02]  /*02e0*/  SHF.R.U32.HI R8, RZ, 0x2, R25 ;  /* 0x00000002ff087819 */ /* 0x000fc40000011619 */
[----:B------:R-:W-:Y:S02]  /*02f0*/  LOP3.LUT R7, R7, R24, RZ, 0x3c, !PT ;  /* 0x0000001807077212 */ /* 0x000fe400078e3cff */
[----:B------:R-:W-:-:S03]  /*0300*/  LOP3.LUT R3, R27, R2, R3, 0x96, !PT ;  /* 0x000000021b037212 */ /* 0x000fc600078e9603 */
[----:B------:R-:W-:Y:S01]  /*0310*/  IMAD.SHL.U32 R6, R7, 0x2, RZ ;  /* 0x0000000207067824 */ /* 0x000fe200078e00ff */
[----:B------:R-:W-:Y:S01]  /*0320*/  LOP3.LUT R23, R3, R0, RZ, 0x3c, !PT ;  /* 0x0000000003177212 */ /* 0x000fe200078e3cff */
[----:B------:R-:W-:-:S03]  /*0330*/  IMAD.SHL.U32 R0, R4, 0x2, RZ ;  /* 0x0000000204007824 */ /* 0x000fc600078e00ff */
[----:B------:R-:W-:Y:S01]  /*0340*/  IADD3 R5, PT, PT, R22, 0x587c5, R23 ;  /* 0x000587c516057810 */ /* 0x000fe20007ffe017 */
[----:B------:R-:W-:-:S05]  /*0350*/  IMAD.SHL.U32 R3, R23, 0x10, RZ ;  /* 0x0000001017037824 */ /* 0x000fca00078e00ff */
[----:B------:R-:W-:-:S04]  /*0360*/  LOP3.LUT R0, R4, R0, R3, 0x96, !PT ;  /* 0x0000000004007212 */ /* 0x000fc800078e9603 */
[----:B------:R-:W-:-:S04]  /*0370*/  LOP3.LUT R19, R0, R23, RZ, 0x3c, !PT ;  /* 0x0000001700137212 */ /* 0x000fc800078e3cff */
[----:B------:R-:W-:Y:S01]  /*0380*/  IADD3 R2, PT, PT, R22, 0xb0f8a, R19 ;  /* 0x000b0f8a16027810 */ /* 0x000fe20007ffe013 */
[----:B------:R-:W-:-:S04]  /*0390*/  IMAD.SHL.U32 R0, R19, 0x10, RZ ;  /* 0x0000001013007824 */ /* 0x000fc800078e00ff */
[----:B------:R-:W-:Y:S01]  /*03a0*/  IMAD.WIDE.U32 R2, R2, 0x200000, RZ ;  /* 0x0020000002027825 */ /* 0x000fe200078e00ff */
[----:B------:R-:W-:Y:S02]  /*03b0*/  LOP3.LUT R0, R7, R6, R0, 0x96, !PT ;  /* 0x0000000607007212 */ /* 0x000fe400078e9600 */
[----:B------:R-:W-:Y:S01]  /*03c0*/  LOP3.LUT R6, R8, R25, RZ, 0x3c, !PT ;  /* 0x0000001908067212 */ /* 0x000fe200078e3cff */
[----:B------:R-:W-:Y:S01]  /*03d0*/  IMAD.MOV.U32 R8, RZ, RZ, 0x0 ;  /* 0x00000000ff087424 */ /* 0x000fe200078e00ff */
[----:B------:R-:W-:Y:S01]  /*03e0*/  LOP3.LUT R4, R2, R5, RZ, 0x3c, !PT ;  /* 0x0000000502047212 */ /* 0x000fe200078e3cff */
[----:B------:R-:W-:Y:S01]  /*03f0*/  IMAD.MOV.U32 R5, RZ, RZ, R3 ;  /* 0x000000ffff057224 */ /* 0x000fe200078e0003 */
[----:B------:R-:W-:Y:S01]  /*0400*/  LOP3.LUT R25, R0, R19, RZ, 0x3c, !PT ;  /* 0x0000001300197212 */ /* 0x000fe200078e3cff */
[----:B------:R-:W-:Y:S02]  /*0410*/  IMAD.SHL.U32 R0, R6, 0x2, RZ ;  /* 0x0000000206007824 */ /* 0x000fe400078e00ff */
[----:B------:R-:W0:Y:S01]  /*0420*/  I2F.F64.U64 R2, R4 ;  /* 0x0000000400027312 */ /* 0x000e220000301800 */
[----:B------:R-:W-:Y:S01]  /*0430*/  IADD3 R11, PT, PT, R22, 0x10974f, R25 ;  /* 0x0010974f160b7810 */ /* 0x000fe20007ffe019 */
[----:B------:R-:W-:-:S02]  /*0440*/  IMAD.SHL.U32 R7, R25, 0x10, RZ ;  /* 0x0000001019077824 */ /* 0x000fc400078e00ff */
[----:B------:R-:W-:-:S03]  /*0450*/  VIADD R22, R22, 0x161f14 ;  /* 0x00161f1416167836 */ /* 0x000fc60000000000 */
[----:B------:R-:W-:-:S04]  /*0460*/  LOP3.LUT R0, R6, R0, R7, 0x96, !PT ;  /* 0x0000000006007212 */ /* 0x000fc800078e9607 */
[----:B------:R-:W-:Y:S01]  /*0470*/  LOP3.LUT R17, R0, R25, RZ, 0x3c, !PT ;  /* 0x0000001900117212 */ /* 0x000fe200078e3cff */
[----:B0-----:R-:W-:-:S04]  /*0480*/  DFMA R2, R2, R8, 5.5511151231257827021e-17 ;  /* 0x3c9000000202742b */ /* 0x001fc80000000008 */
[----:B------:R-:W-:-:S04]  /*0490*/  IMAD.IADD R4, R17, 0x1, R22 ;  /* 0x0000000111047824 */ /* 0x000fc800078e0216 */
[----:B------:R-:W-:Y:S02]  /*04a0*/  IMAD.WIDE.U32 R4, R4, 0x200000, RZ ;  /* 0x0020000004047825 */ /* 0x000fe400078e00ff */
[----:B------:R-:W-:Y:S02]  /*04b0*/  ISETP.GT.AND P0, PT, R3, 0xfffff, PT ;  /* 0x000fffff0300780c */ /* 0x000fe40003f04270 */
[--C-:B------:R-:W-:Y:S01]  /*04c0*/  IMAD.MOV.U32 R6, RZ, RZ, R2.reuse ;  /* 0x000000ffff067224 */ /* 0x100fe200078e0002 */
[----:B------:R-:W-:Y:S01]  /*04d0*/  LOP3.LUT R4, R4, R11, RZ, 0x3c, !PT ;  /* 0x0000000b04047212 */ /* 0x000fe200078e3cff */
[--C-:B------:R-:W-:Y:S02]  /*04e0*/  IMAD.MOV.U32 R7, RZ, RZ, R3.reuse ;  /* 0x000000ffff077224 */ /* 0x100fe400078e0003 */
[----:B------:R-:W-:Y:S02]  /*04f0*/  IMAD.MOV.U32 R0, RZ, RZ, R3 ;  /* 0x000000ffff007224 */ /* 0x000fe400078e0003 */
[----:B------:R-:W-:Y:S01]  /*0500*/  IMAD.MOV.U32 R10, RZ, RZ, R2 ;  /* 0x000000ffff0a7224 */ /* 0x000fe200078e0002 */
[----:B------:R-:W0:Y:S04]  /*0510*/  I2F.F64.U64 R4, R4 ;  /* 0x0000000400047312 */ /* 0x000e280000301800 */
[----:B------:R-:W-:Y:S01]  /*0520*/  @!P0 DMUL R6, R6, 1.80143985094819840000e+16 ;  /* 0x4350000006068828 */ /* 0x000fe20000000000 */
[----:B------:R-:W-:-:S09]  /*0530*/  @!P0 IMAD.MOV.U32 R21, RZ, RZ, -0x435 ;  /* 0xfffffbcbff158424 */ /* 0x000fd200078e00ff */
[----:B------:R-:W-:Y:S02]  /*0540*/  @!P0 IMAD.MOV.U32 R0, RZ, RZ, R7 ;  /* 0x000000ffff008224 */ /* 0x000fe400078e0007 */
[----:B------:R-:W-:Y:S02]  /*0550*/  @!P0 IMAD.MOV.U32 R10, RZ, RZ, R6 ;  /* 0x000000ffff0a8224 */ /* 0x000fe400078e0006 */
[----:B------:R-:W-:-:S05]  /*0560*/  VIADD R3, R0, 0xffffffff ;  /* 0xffffffff00037836 */ /* 0x000fca0000000000 */
[----:B------:R-:W-:Y:S01]  /*0570*/  ISETP.GT.U32.AND P1, PT, R3, 0x7feffffe, PT ;  /* 0x7feffffe0300780c */ /* 0x000fe20003f24070 */
[----:B0-----:R-:W-:-:S12]  /*0580*/  DFMA R2, R4, 2.2204460492503130808e-16, R8 ;  /* 0x3cb000000402782b */ /* 0x001fd80000000008 */
[----:B------:R-:W-:Y:S05]  /*0590*/  @P1 BRA `(.L_x_3) ;  /* 0x0000000400041947 */ /* 0x000fea0003800000 */
[----:B------:R-:W-:Y:S01]  /*05a0*/  LOP3.LUT R4, R0, 0xfffff, RZ, 0xc0, !PT ;  /* 0x000fffff00047812 */ /* 0x000fe200078ec0ff */
[----:B------:R-:W-:Y:S01]  /*05b0*/  IMAD.MOV.U32 R14, RZ, RZ, -0x748574fc ;  /* 0x8b7a8b04ff0e7424 */ /* 0x000fe200078e00ff */
[----:B------:R-:W-:Y:S01]  /*05c0*/  UMOV UR4, 0x3ae80f1e ;  /* 0x3ae80f1e00047882 */ /* 0x000fe20000000000 */
[----:B------:R-:W-:Y:S01]  /*05d0*/  IMAD.MOV.U32 R15, RZ, RZ, 0x3ed0ee25 ;  /* 0x3ed0ee25ff0f7424 */ /* 0x000fe200078e00ff */
[----:B------:R-:W-:Y:S01]  /*05e0*/  LOP3.LUT R5, R4, 0x3ff00000, RZ, 0xfc, !PT ;  /* 0x3ff0000004057812 */ /* 0x000fe200078efcff */
[----:B------:R-:W-:Y:S01]  /*05f0*/  IMAD.MOV.U32 R4, RZ, RZ, R10 ;  /* 0x000000ffff047224 */ /* 0x000fe200078e000a */
[----:B------:R-:W-:Y:S01]  /*0600*/  UMOV UR5, 0x3eb1380b ;  /* 0x3eb1380b00057882 */ /* 0x000fe20000000000 */
[----:B------:R-:W-:Y:S01]  /*0610*/  IMAD.MOV.U32 R10, RZ, RZ, RZ ;  /* 0x000000ffff0a7224 */ /* 0x000fe200078e00ff */
[----:B------:R-:W-:Y:S01]  /*0620*/  ISETP.GE.U32.AND P0, PT, R5, 0x3ff6a09f, PT ;  /* 0x3ff6a09f0500780c */ /* 0x000fe20003f06070 */
[----:B------:R-:W-:Y:S01]  /*0630*/  UMOV UR6, 0x80000000 ;  /* 0x8000000000067882 */ /* 0x000fe20000000000 */
[----:B------:R-:W-:Y:S01]  /*0640*/  LEA.HI R21, R0, R21, RZ, 0xc ;  /* 0x0000001500157211 */ /* 0x000fe200078f60ff */
[----:B------:R-:W-:-:S10]  /*0650*/  UMOV UR7, 0x43300000 ;  /* 0x4330000000077882 */ /* 0x000fd40000000000 */
[----:B------:R-:W-:Y:S02]  /*0660*/  @P0 VIADD R7, R5, 0xfff00000 ;  /* 0xfff0000005070836 */ /* 0x000fe40000000000 */
[----:B------:R-:W-:Y:S02]  /*0670*/  @P0 VIADD R21, R21, 0x1 ;  /* 0x0000000115150836 */ /* 0x000fe40000000000 */
[----:B------:R-:W-:-:S03]  /*0680*/  @P0 IMAD.MOV.U32 R5, RZ, RZ, R7 ;  /* 0x000000ffff050224 */ /* 0x000fc600078e0007 */
[----:B------:R-:W-:Y:S01]  /*0690*/  LOP3.LUT R20, R21, 0x80000000, RZ, 0x3c, !PT ;  /* 0x8000000015147812 */ /* 0x000fe200078e3cff */
[----:B------:R-:W-:Y:S02]  /*06a0*/  IMAD.MOV.U32 R21, RZ, RZ, 0x43300000 ;  /* 0x43300000ff157424 */ /* 0x000fe400078e00ff */
[----:B------:R-:W-:-:S04]  /*06b0*/  DADD R8, R4, 1 ;  /* 0x3ff0000004087429 */ /* 0x000fc80000000000 */
[----:B------:R-:W-:Y:S01]  /*06c0*/  DADD R20, R20, -UR6 ;  /* 0x8000000614147e29 */ /* 0x000fe20008000000 */
[----:B------:R-:W-:Y:S01]  /*06d0*/  UMOV UR6, 0xfefa39ef ;  /* 0xfefa39ef00067882 */ /* 0x000fe20000000000 */
[----:B------:R-:W0:Y:S01]  /*06e0*/  MUFU.RCP64H R11, R9 ;  /* 0x00000009000b7308 */ /* 0x000e220000001800 */
[----:B------:R-:W-:Y:S01]  /*06f0*/  UMOV UR7, 0x3fe62e42 ;  /* 0x3fe62e4200077882 */ /* 0x000fe20000000000 */
[----:B0-----:R-:W-:-:S08]  /*0700*/  DFMA R6, -R8, R10, 1 ;  /* 0x3ff000000806742b */ /* 0x001fd0000000010a */
[----:B------:R-:W-:Y:S02]  /*0710*/  DFMA R12, R6, R6, R6 ;  /* 0x00000006060c722b */ /* 0x000fe40000000006 */
[----:B------:R-:W-:-:S06]  /*0720*/  DADD R6, R4, -1 ;  /* 0xbff0000004067429 */ /* 0x000fcc0000000000 */
[----:B------:R-:W-:-:S08]  /*0730*/  DFMA R12, R10, R12, R10 ;  /* 0x0000000c0a0c722b */ /* 0x000fd0000000000a */
[----:B------:R-:W-:-:S08]  /*0740*/  DMUL R4, R6, R12 ;  /* 0x0000000c06047228 */ /* 0x000fd00000000000 */
[----:B------:R-:W-:-:S08]  /*0750*/  DFMA R4, R6, R12, R4 ;  /* 0x0000000c0604722b */ /* 0x000fd00000000004 */
[----:B------:R-:W-:-:S08]  /*0760*/  DMUL R10, R4, R4 ;  /* 0x00000004040a7228 */ /* 0x000fd00000000000 */
[----:B------:R-:W-:Y:S01]  /*0770*/  DFMA R8, R10, UR4, R14 ;  /* 0x000000040a087c2b */ /* 0x000fe2000800000e */
[----:B------:R-:W-:Y:S01]  /*0780*/  UMOV UR4, 0x9f02676f ;  /* 0x9f02676f00047882 */ /* 0x000fe20000000000 */
[----:B------:R-:W-:Y:S01]  /*0790*/  UMOV UR5, 0x3ef3b266 ;  /* 0x3ef3b26600057882 */ /* 0x000fe20000000000 */
[----:B------:R-:W-:-:S05]  /*07a0*/  DADD R14, R6, -R4 ;  /* 0x00000000060e7229 */ /* 0x000fca0000000804 */
[----:B------:R-:W-:Y:S01]  /*07b0*/  DFMA R8, R10, R8, UR4 ;  /* 0x000000040a087e2b */ /* 0x000fe20008000008 */
[----:B------:R-:W-:Y:S01]  /*07c0*/  UMOV UR4, 0xa9ab0956 ;  /* 0xa9ab095600047882 */ /* 0x000fe20000000000 */
[----:B------:R-:W-:Y:S01]  /*07d0*/  UMOV UR5, 0x3f1745cb ;  /* 0x3f1745cb00057882 */ /* 0x000fe20000000000 */
[----:B------:R-:W-:-:S05]  /*07e0*/  DADD R14, R14, R14 ;  /* 0x000000000e0e7229 */ /* 0x000fca000000000e */
[----:B------:R-:W-:Y:S01]  /*07f0*/  DFMA R8, R10, R8, UR4 ;  /* 0x000000040a087e2b */ /* 0x000fe20008000008 */
[----:B------:R-:W-:Y:S01]  /*0800*/  UMOV UR4, 0x2d1b5154 ;  /* 0x2d1b515400047882 */ /* 0x000fe20000000000 */
[----:B------:R-:W-:Y:S01]  /*0810*/  UMOV UR5, 0x3f3c71c7 ;  /* 0x3f3c71c700057882 */ /* 0x000fe20000000000 */
[----:B------:R-:W-:Y:S02]  /*0820*/  DFMA R14, R6, -R4, R14 ;  /* 0x80000004060e722b */ /* 0x000fe4000000000e */
[----:B------:R-:W-:-:S03]  /*0830*/  DFMA R6, R20, UR6, R4 ;  /* 0x0000000614067c2b */ /* 0x000fc60008000004 */
[----:B------:R-:W-:Y:S01]  /*0840*/  DFMA R8, R10, R8, UR4 ;  /* 0x000000040a087e2b */ /* 0x000fe20008000008 */
[----:B------:R-:W-:Y:S01]  /*0850*/  UMOV UR4, 0x923be72d ;  /* 0x923be72d00047882 */ /* 0x000fe20000000000 */
[----:B------:R-:W-:Y:S01]  /*0860*/  UMOV UR5, 0x3f624924 ;  /* 0x3f62492400057882 */ /* 0x000fe20000000000 */
[----:B------:R-:W-:-:S05]  /*0870*/  DMUL R14, R12, R14 ;  /* 0x0000000e0c0e7228 */ /* 0x000fca0000000000 */
[----:B------:R-:W-:Y:S01]  /*0880*/  DFMA R8, R10, R8, UR4 ;  /* 0x000000040a087e2b */ /* 0x000fe20008000008 */
[----:B------:R-:W-:Y:S01]  /*0890*/  UMOV UR4, 0x9999a3c4 ;  /* 0x9999a3c400047882 */ /* 0x000fe20000000000 */
[----:B------:R-:W-:-:S06]  /*08a0*/  UMOV UR5, 0x3f899999 ;  /* 0x3f89999900057882 */ /* 0x000fcc0000000000 */
[----:B------:R-:W-:Y:S01]  /*08b0*/  DFMA R8, R10, R8, UR4 ;  /* 0x000000040a087e2b */ /* 0x000fe20008000008 */
[----:B------:R-:W-:Y:S01]  /*08c0*/  UMOV UR4, 0x55555554 ;  /* 0x5555555400047882 */ /* 0x000fe20000000000 */
[----:B------:R-:W-:-:S06]  /*08d0*/  UMOV UR5, 0x3fb55555 ;  /* 0x3fb5555500057882 */ /* 0x000fcc0000000000 */
[----:B------:R-:W-:Y:S01]  /*08e0*/  DFMA R8, R10, R8, UR4 ;  /* 0x000000040a087e2b */ /* 0x000fe20008000008 */
[----:B------:R-:W-:Y:S01]  /*08f0*/  UMOV UR4, 0xfefa39ef ;  /* 0xfefa39ef00047882 */ /* 0x000fe20000000000 */
[----:B------:R-:W-:Y:S02]  /*0900*/  UMOV UR5, 0x3fe62e42 ;  /* 0x3fe62e4200057882 */ /* 0x000fe40000000000 */
[----:B------:R-:W-:Y:S01]  /*0910*/  DFMA R28, R20, -UR4, R6 ;  /* 0x80000004141c7c2b */ /* 0x000fe20008000006 */
[----:B------:R-:W-:Y:S01]  /*0920*/  UMOV UR4, 0x3b39803f ;  /* 0x3b39803f00047882 */ /* 0x000fe20000000000 */
[----:B------:R-:W-:Y:S02]  /*0930*/  UMOV UR5, 0x3c7abc9e ;  /* 0x3c7abc9e00057882 */ /* 0x000fe40000000000 */
[----:B------:R-:W-:-:S04]  /*0940*/  DMUL R8, R10, R8 ;  /* 0x000000080a087228 */ /* 0x000fc80000000000 */
[----:B------:R-:W-:-:S04]  /*0950*/  DADD R28, -R4, R28 ;  /* 0x00000000041c7229 */ /* 0x000fc8000000011c */
[----:B------:R-:W-:-:S08]  /*0960*/  DFMA R8, R4, R8, R14 ;  /* 0x000000080408722b */ /* 0x000fd0000000000e */
[----:B------:R-:W-:-:S08]  /*0970*/  DADD R8, R8, -R28 ;  /* 0x0000000008087229 */ /* 0x000fd0000000081c */
[----:B------:R-:W-:-:S08]  /*0980*/  DFMA R8, R20, UR4, R8 ;  /* 0x0000000414087c2b */ /* 0x000fd00008000008 */
[----:B------:R-:W-:Y:S01]  /*0990*/  DADD R4, R6, R8 ;  /* 0x0000000006047229 */ /* 0x000fe20000000008 */
[----:B------:R-:W-:Y:S10]  /*09a0*/  BRA `(.L_x_4) ;  /* 0x0000000000187947 */ /* 0x000ff40003800000 */
.L_x_3:
[----:B------:R-:W-:Y:S01]  /*09b0*/  IMAD.MOV.U32 R4, RZ, RZ, 0x0 ;  /* 0x00000000ff047424 */ /* 0x000fe200078e00ff */
[----:B------:R-:W-:Y:S01]  /*09c0*/  LOP3.LUT P0, RZ, R7, 0x7fffffff, RZ, 0xc0, !PT ;  /* 0x7fffffff07ff7812 */ /* 0x000fe2000780c0ff */
[----:B------:R-:W-:-:S06]  /*09d0*/  IMAD.MOV.U32 R5, RZ, RZ, 0x7ff00000 ;  /* 0x7ff00000ff057424 */ /* 0x000fcc00078e00ff */
[----:B------:R-:W-:-:S10]  /*09e0*/  DFMA R4, R6, R4, +INF ;  /* 0x7ff000000604742b */ /* 0x000fd40000000004 */
[----:B------:R-:W-:Y:S02]  /*09f0*/  FSEL R4, R4, RZ, P0 ;  /* 0x000000ff04047208 */ /* 0x000fe40000000000 */
[----:B------:R-:W-:-:S07]  /*0a00*/  FSEL R5, R5, -QNAN , P0 ;  /* 0xfff0000005057808 */ /* 0x000fce0000000000 */
.L_x_4:
[----:B------:R-:W-:Y:S05]  /*0a10*/  BSYNC.RECONVERGENT B0 ;  /* 0x0000000000007941 */ /* 0x000fea0003800200 */
.L_x_2:
[----:B------:R-:W-:Y:S01]  /*0a20*/  DMUL R6, RZ, R2 ;  /* 0x00000002ff067228 */ /* 0x000fe20000000000 */
[----:B------:R-:W-:Y:S01]  /*0a30*/  IMAD.SHL.U32 R0, R3, 0x2, RZ ;  /* 0x0000000203007824 */ /* 0x000fe200078e00ff */
[----:B------:R-:W-:Y:S01]  /*0a40*/  UMOV UR4, 0x33145c07 ;  /* 0x33145c0700047882 */ /* 0x000fe20000000000 */
[----:B------:R-:W-:Y:S01]  /*0a50*/  UMOV UR5, 0x3ca1a626 ;  /* 0x3ca1a62600057882 */ /* 0x000fe20000000000 */
[----:B------:R-:W-:Y:S01]  /*0a60*/  DMUL R4, R4, -2 ;  /* 0xc000000004047828 */ /* 0x000fe20000000000 */
[----:B------:R-:W-:Y:S01]  /*0a70*/  IMAD.MOV.U32 R10, RZ, RZ, -0x3e107ad8 ;  /* 0xc1ef8528ff0a7424 */ /* 0x000fe200078e00ff */
[----:B------:R-:W-:Y:S01]  /*0a80*/  ISETP.GT.U32.AND P0, PT, R0, -0x79800000, PT ;  /* 0x868000000000780c */ /* 0x000fe20003f04070 */
[----:B------:R-:W-:Y:S01]  /*0a90*/  IMAD.MOV.U32 R11, RZ, RZ, 0x3e21eea7 ;  /* 0x3e21eea7ff0b7424 */ /* 0x000fe200078e00ff */
[----:B------:R-:W-:Y:S01]  /*0aa0*/  UMOV UR6, 0xf9785eba ;  /* 0xf9785eba00067882 */ /* 0x000fe20000000000 */
[----:B------:R-:W-:Y:S01]  /*0ab0*/  IMAD.MOV.U32 R14, RZ, RZ, 0x2cb0d246 ;  /* 0x2cb0d246ff0e7424 */ /* 0x000fe200078e00ff */
[----:B------:R-:W-:Y:S01]  /*0ac0*/  FSEL R47, R7, R3, P0 ;  /* 0x00000003072f7208 */ /* 0x000fe20000000000 */
[----:B------:R-:W-:Y:S01]  /*0ad0*/  IMAD.MOV.U32 R15, RZ, RZ, 0x3e5ae5f1 ;  /* 0x3e5ae5f1ff0f7424 */ /* 0x000fe200078e00ff */
[----:B------:R-:W-:Y:S01]  /*0ae0*/  FSEL R2, R6, R2, P0 ;  /* 0x0000000206027208 */ /* 0x000fe20000000000 */
[----:B------:R-:W-:Y:S01]  /*0af0*/  UMOV UR7, 0x3de5db65 ;  /* 0x3de5db6500077882 */ /* 0x000fe20000000000 */
[----:B------:R-:W-:Y:S01]  /*0b00*/  IMAD.MOV.U32 R32, RZ, RZ, 0x0 ;  /* 0x00000000ff207424 */ /* 0x000fe200078e00ff */
[----:B------:R-:W-:Y:S01]  /*0b10*/  BSSY.RECONVERGENT B6, `(.L_x_5) ;  /* 0x000004d000067945 */ /* 0x000fe20003800200 */
[----:B------:R-:W-:-:S02]  /*0b20*/  VIADD R3, R47, 0x100000 ;  /* 0x001000002f037836 */ /* 0x000fc40000000000 */
[----:B------:R-:W-:Y:S02]  /*0b30*/  IMAD.MOV.U32 R46, RZ, RZ, R2 ;  /* 0x000000ffff2e7224 */ /* 0x000fe400078e0002 */
[----:B------:R-:W0:Y:S01]  /*0b40*/  FRND.F64 R6, R2 ;  /* 0x0000000200067313 */ /* 0x000e220000301800 */
[----:B------:R-:W-:-:S07]  /*0b50*/  IMAD.MOV.U32 R33, RZ, RZ, 0x3fd80000 ;  /* 0x3fd80000ff217424 */ /* 0x000fce00078e00ff */
[----:B------:R-:W1:Y:S01]  /*0b60*/  F2I.S64.F64 R2, R2 ;  /* 0x0000000200027311 */ /* 0x000e620000301900 */
[----:B0-----:R-:W-:-:S08]  /*0b70*/  DFMA R6, R6, -0.5, R46 ;  /* 0xbfe000000606782b */ /* 0x001fd0000000002e */
[C---:B------:R-:W-:Y:S01]  /*0b80*/  DMUL R8, R6.reuse, UR4 ;  /* 0x0000000406087c28 */ /* 0x040fe20008000000 */
[----:B------:R-:W-:Y:S01]  /*0b90*/  UMOV UR4, 0x54442d18 ;  /* 0x54442d1800047882 */ /* 0x000fe20000000000 */
[----:B------:R-:W-:Y:S01]  /*0ba0*/  UMOV UR5, 0x400921fb ;  /* 0x400921fb00057882 */ /* 0x000fe20000000000 */
[C---:B-1----:R-:W-:Y:S02]  /*0bb0*/  LOP3.LUT R0, R2.reuse, 0x1, RZ, 0xc0, !PT ;  /* 0x0000000102007812 */ /* 0x042fe400078ec0ff */
[----:B------:R-:W-:Y:S02]  /*0bc0*/  LOP3.LUT P1, RZ, R2, 0x2, RZ, 0xc0, !PT ;  /* 0x0000000202ff7812 */ /* 0x000fe4000782c0ff */
[----:B------:R-:W-:Y:S01]  /*0bd0*/  ISETP.NE.U32.AND P0, PT, R0, 0x1, PT ;  /* 0x000000010000780c */ /* 0x000fe20003f05070 */
[----:B------:R-:W-:Y:S01]  /*0be0*/  DFMA R8, R6, UR4, R8 ;  /* 0x0000000406087c2b */ /* 0x000fe20008000008 */
[----:B------:R-:W-:Y:S01]  /*0bf0*/  UMOV UR4, 0x20fd8164 ;  /* 0x20fd816400047882 */ /* 0x000fe20000000000 */
[----:B------:R-:W0:Y:S01]  /*0c00*/  MUFU.RSQ64H R7, R5 ;  /* 0x0000000500077308 */ /* 0x000e220000001c00 */
[----:B------:R-:W-:Y:S01]  /*0c10*/  UMOV UR5, 0x3da8ff83 ;  /* 0x3da8ff8300057882 */ /* 0x000fe20000000000 */
[----:B------:R-:W-:Y:S01]  /*0c20*/  VIADD R6, R5, 0xfcb00000 ;  /* 0xfcb0000005067836 */ /* 0x000fe20000000000 */
[----:B------:R-:W-:-:S03]  /*0c30*/  ISETP.NE.U32.AND.EX P0, PT, RZ, RZ, PT, P0 ;  /* 0x000000ffff00720c */ /* 0x000fc60003f05100 */
[----:B------:R-:W-:-:S08]  /*0c40*/  DMUL R12, R8, R8 ;  /* 0x00000008080c7228 */ /* 0x000fd00000000000 */
[C---:B------:R-:W-:Y:S01]  /*0c50*/  DFMA R10, R12.reuse, -UR4, R10 ;  /* 0x800000040c0a7c2b */ /* 0x040fe2000800000a */
[----:B------:R-:W-:Y:S01]  /*0c60*/  UMOV UR4, 0x8e06e6d9 ;  /* 0x8e06e6d900047882 */ /* 0x000fe20000000000 */
[----:B------:R-:W-:Y:S01]  /*0c70*/  DFMA R14, R12, UR6, -R14 ;  /* 0x000000060c0e7c2b */ /* 0x000fe2000800080e */
[----:B------:R-:W-:Y:S01]  /*0c80*/  UMOV UR5, 0x3e927e4f ;  /* 0x3e927e4f00057882 */ /* 0x000fe20000000000 */
[----:B0-----:R-:W-:Y:S01]  /*0c90*/  DMUL R20, R6, R6 ;  /* 0x0000000606147228 */ /* 0x001fe20000000000 */
[----:B------:R-:W-:Y:S01]  /*0ca0*/  UMOV UR6, 0x19db62a1 ;  /* 0x19db62a100067882 */ /* 0x000fe20000000000 */
[----:B------:R-:W-:Y:S02]  /*0cb0*/  UMOV UR7, 0x3f2a01a0 ;  /* 0x3f2a01a000077882 */ /* 0x000fe40000000000 */
[----:B------:R-:W-:Y:S01]  /*0cc0*/  DFMA R10, R12, R10, -UR4 ;  /* 0x800000040c0a7e2b */ /* 0x000fe2000800000a */
[----:B------:R-:W-:Y:S01]  /*0cd0*/  UMOV UR4, 0x69ace392 ;  /* 0x69ace39200047882 */ /* 0x000fe20000000000 */
[----:B------:R-:W-:-:S02]  /*0ce0*/  UMOV UR5, 0x3ec71de3 ;  /* 0x3ec71de300057882 */ /* 0x000fc40000000000 */
[----:B------:R-:W-:Y:S01]  /*0cf0*/  DFMA R14, R12, R14, UR4 ;  /* 0x000000040c0e7e2b */ /* 0x000fe2000800000e */
[----:B------:R-:W-:Y:S01]  /*0d00*/  UMOV UR4, 0x19ddbce9 ;  /* 0x19ddbce900047882 */ /* 0x000fe20000000000 */
[----:B------:R-:W-:Y:S01]  /*0d10*/  DFMA R28, R4, -R20, 1 ;  /* 0x3ff00000041c742b */ /* 0x000fe20000000814 */
[----:B------:R-:W-:Y:S02]  /*0d20*/  UMOV UR5, 0x3efa01a0 ;  /* 0x3efa01a000057882 */ /* 0x000fe40000000000 */
[C---:B------:R-:W-:Y:S01]  /*0d30*/  DFMA R10, R12.reuse, R10, UR4 ;  /* 0x000000040c0a7e2b */ /* 0x040fe2000800000a */
[----:B------:R-:W-:Y:S01]  /*0d40*/  UMOV UR4, 0x16c15d47 ;  /* 0x16c15d4700047882 */ /* 0x000fe20000000000 */
[----:B------:R-:W-:Y:S01]  /*0d50*/  UMOV UR5, 0x3f56c16c ;  /* 0x3f56c16c00057882 */ /* 0x000fe20000000000 */
[----:B------:R-:W-:Y:S01]  /*0d60*/  DFMA R20, R12, R14, -UR6 ;  /* 0x800000060c147e2b */ /* 0x000fe2000800000e */
[----:B------:R-:W-:Y:S01]  /*0d70*/  UMOV UR6, 0x11110818 ;  /* 0x1111081800067882 */ /* 0x000fe20000000000 */
[----:B------:R-:W-:Y:S01]  /*0d80*/  UMOV UR7, 0x3f811111 ;  /* 0x3f81111100077882 */ /* 0x000fe20000000000 */
[----:B------:R-:W-:-:S02]  /*0d90*/  DFMA R32, R28, R32, 0.5 ;  /* 0x3fe000001c20742b */ /* 0x000fc40000000020 */
[----:B------:R-:W-:Y:S01]  /*0da0*/  DFMA R14, R12, R10, -UR4 ;  /* 0x800000040c0e7e2b */ /* 0x000fe2000800000a */
[----:B------:R-:W-:Y:S01]  /*0db0*/  UMOV UR4, 0x55555551 ;  /* 0x5555555100047882 */ /* 0x000fe20000000000 */
[----:B------:R-:W-:Y:S01]  /*0dc0*/  DMUL R28, R6, R28 ;  /* 0x0000001c061c7228 */ /* 0x000fe20000000000 */
[----:B------:R-:W-:Y:S01]  /*0dd0*/  UMOV UR5, 0x3fa55555 ;  /* 0x3fa5555500057882 */ /* 0x000fe20000000000 */
[C---:B------:R-:W-:Y:S01]  /*0de0*/  DFMA R20, R12.reuse, R20, UR6 ;  /* 0x000000060c147e2b */ /* 0x040fe20008000014 */
[----:B------:R-:W-:Y:S01]  /*0df0*/  UMOV UR6, 0x55555554 ;  /* 0x5555555400067882 */ /* 0x000fe20000000000 */
[----:B------:R-:W-:Y:S02]  /*0e00*/  UMOV UR7, 0x3fc55555 ;  /* 0x3fc5555500077882 */ /* 0x000fe40000000000 */
[----:B------:R-:W-:Y:S02]  /*0e10*/  DFMA R14, R12, R14, UR4 ;  /* 0x000000040c0e7e2b */ /* 0x000fe4000800000e */
[----:B------:R-:W-:-:S02]  /*0e20*/  DFMA R10, R32, R28, R6 ;  /* 0x0000001c200a722b */ /* 0x000fc40000000006 */
[----:B------:R-:W-:-:S04]  /*0e30*/  DFMA R20, R12, R20, -UR6 ;  /* 0x800000060c147e2b */ /* 0x000fc80008000014 */
[----:B------:R-:W-:-:S04]  /*0e40*/  DFMA R14, R12, R14, -0.5 ;  /* 0xbfe000000c0e742b */ /* 0x000fc8000000000e */
[----:B------:R-:W-:-:S04]  /*0e50*/  DFMA R28, R12, R20, RZ ;  /* 0x000000140c1c722b */ /* 0x000fc800000000ff */
[----:B------:R-:W-:Y:S02]  /*0e60*/  DFMA R20, R12, R14, 1 ;  /* 0x3ff000000c14742b */ /* 0x000fe4000000000e */
[----:B------:R-:W-:Y:S01]  /*0e70*/  DMUL R12, R4, R10 ;  /* 0x0000000a040c7228 */ /* 0x000fe20000000000 */
[----:B------:R-:W-:Y:S01]  /*0e80*/  VIADD R15, R11, 0xfff00000 ;  /* 0xfff000000b0f7836 */ /* 0x000fe20000000000 */
[----:B------:R-:W-:Y:S01]  /*0e90*/  DFMA R28, R8, R28, R8 ;  /* 0x0000001c081c722b */ /* 0x000fe20000000008 */
[----:B------:R-:W-:-:S05]  /*0ea0*/  IMAD.MOV.U32 R14, RZ, RZ, R10 ;  /* 0x000000ffff0e7224 */ /* 0x000fca00078e000a */
[----:B------:R-:W-:-:S04]  /*0eb0*/  DFMA R8, R12, -R12, R4 ;  /* 0x8000000c0c08722b */ /* 0x000fc80000000004 */
[----:B------:R-:W-:Y:S02]  /*0ec0*/  LOP3.LUT R3, R29, 0x80000000, RZ, 0x3c, !PT ;  /* 0x800000001d037812 */ /* 0x000fe400078e3cff */
[----:B------:R-:W-:Y:S02]  /*0ed0*/  FSEL R38, R20, R28, !P0 ;  /* 0x0000001c14267208 */ /* 0x000fe40004000000 */
[----:B------:R-:W-:Y:S02]  /*0ee0*/  FSEL R39, R21, R29, !P0 ;  /* 0x0000001d15277208 */ /* 0x000fe40004000000 */
[----:B------:R-:W-:Y:S02]  /*0ef0*/  FSEL R28, R28, R20, !P0 ;  /* 0x000000141c1c7208 */ /* 0x000fe40004000000 */
[----:B------:R-:W-:Y:S01]  /*0f00*/  FSEL R29, R3, R21, !P0 ;  /* 0x00000015031d7208 */ /* 0x000fe20004000000 */
[----:B------:R-:W-:Y:S01]  /*0f10*/  DFMA R2, R8, R14, R12 ;  /* 0x0000000e0802722b */ /* 0x000fe2000000000c */
[----:B------:R-:W-:-:S02]  /*0f20*/  ISETP.GE.U32.AND P0, PT, R6, 0x7ca00000, PT ;  /* 0x7ca000000600780c */ /* 0x000fc40003f06070 */
[----:B------:R-:W-:Y:S02]  /*0f30*/  @P1 LOP3.LUT R21, R39, 0x80000000, RZ, 0x3c, !PT ;  /* 0x8000000027151812 */ /* 0x000fe400078e3cff */
[----:B------:R-:W-:-:S03]  /*0f40*/  @P1 LOP3.LUT R33, R29, 0x80000000, RZ, 0x3c, !PT ;  /* 0x800000001d211812 */ /* 0x000fc600078e3cff */
[----:B------:R-:W-:Y:S02]  /*0f50*/  @P1 IMAD.MOV.U32 R39, RZ, RZ, R21 ;  /* 0x000000ffff271224 */ /* 0x000fe400078e0015 */
[----:B------:R-:W-:-:S04]  /*0f60*/  @P1 IMAD.MOV.U32 R29, RZ, RZ, R33 ;  /* 0x000000ffff1d1224 */ /* 0x000fc800078e0021 */
[----:B------:R-:W-:Y:S05]  /*0f70*/  @!P0 BRA `(.L_x_6) ;  /* 0x0000000000188947 */ /* 0x000fea0003800000 */
[----:B------:R-:W-:Y:S01]  /*0f80*/  IMAD.MOV.U32 R11, RZ, RZ, R15 ;  /* 0x000000ffff0b7224 */ /* 0x000fe200078e000f */
[----:B------:R-:W-:Y:S01]  /*0f90*/  MOV R20, 0xfc0 ;  /* 0x00000fc000147802 */ /* 0x000fe20000000f00 */
[----:B------:R-:W-:-:S07]  /*0fa0*/  IMAD.MOV.U32 R21, RZ, RZ, 0x0 ;  /* 0x00000000ff157424 */ /* 0x000fce00078e00ff */
[----:B-----5:R-:W-:Y:S05]  /*0fb0*/  CALL.REL.NOINC `($__internal_1_$__cuda_sm20_dsqrt_rn_f64_mediumpath_v1) ;  /* 0x0000005400b87944 */ /* 0x020fea0003c00000 */
[----:B------:R-:W-:Y:S02]  /*0fc0*/  IMAD.MOV.U32 R2, RZ, RZ, R4 ;  /* 0x000000ffff027224 */ /* 0x000fe400078e0004 */
[----:B------:R-:W-:-:S07]  /*0fd0*/  IMAD.MOV.U32 R3, RZ, RZ, R5 ;  /* 0x000000ffff037224 */ /* 0x000fce00078e0005 */
.L_x_6:
[----:B------:R-:W-:Y:S05]  /*0fe0*/  BSYNC.RECONVERGENT B6 ;  /* 0x0000000000067941 */ /* 0x000fea0003800200 */
.L_x_5:
[----:B------:R-:W0:Y:S01]  /*0ff0*/  FRND.F64.TRUNC R4, R46 ;  /* 0x0000002e00047313 */ /* 0x000e22000030d800 */
[----:B------:R-:W-:Y:S01]  /*1000*/  DMUL R6, RZ, R46 ;  /* 0x0000002eff067228 */ /* 0x000fe20000000000 */
[----:B------:R-:W-:Y:S01]  /*1010*/  IMAD.MOV.U32 R24, RZ, RZ, R19 ;  /* 0x000000ffff187224 */ /* 0x000fe200078e0013 */
[----:B------:R-:W-:Y:S01]  /*1020*/  DADD R28, RZ, R28 ;  /* 0x00000000ff1c7229 */ /* 0x000fe2000000001c */
[----:B------:R-:W-:Y:S02]  /*1030*/  IMAD.MOV.U32 R19, RZ, RZ, R27 ;  /* 0x000000ffff137224 */ /* 0x000fe400078e001b */
[----:B------:R-:W-:Y:S01]  /*1040*/  IMAD.MOV.U32 R18, RZ, RZ, 0x1 ;  /* 0x00000001ff127424 */ /* 0x000fe200078e00ff */
[----:B0-----:R-:W-:-:S06]  /*1050*/  DSETP.NEU.AND P0, PT, R46, R4, PT ;  /* 0x000000042e00722a */ /* 0x001fcc0003f0d000 */
[----:B------:R-:W-:Y:S02]  /*1060*/  FSEL R4, R6, R38, !P0 ;  /* 0x0000002606047208 */ /* 0x000fe40004000000 */
[----:B------:R-:W-:Y:S01]  /*1070*/  FSEL R5, R7, R39, !P0 ;  /* 0x0000002707057208 */ /* 0x000fe20004000000 */
[----:B------:R-:W-:-:S05]  /*1080*/  DMUL R38, R28, R2 ;  /* 0x000000021c267228 */ /* 0x000fca0000000000 */
[----:B------:R-:W-:-:S11]  /*1090*/  DMUL R28, R2, R4 ;  /* 0x00000004021c7228 */ /* 0x000fd60000000000 */
.L_x_1:
[----:B------:R-:W-:Y:S05]  /*10a0*/  BSYNC.RECONVERGENT B7 ;  /* 0x0000000000077941 */ /* 0x000fea0003800200 */
.L_x_0:
[----:B------:R-:W-:Y:S01]  /*10b0*/  UISETP.NE.AND UP0, UPT, UR40, 0x1, UPT ;  /* 0x000000012800788c */ /* 0x000fe2000bf05270 */
[----:B------:R-:W-:Y:S01]  /*10c0*/  IMAD.MOV.U32 R16, RZ, RZ, R24 ;  /* 0x000000ffff107224 */ /* 0x000fe200078e0018 */
[----:B------:R-:W-:Y:S01]  /*10d0*/  UMOV UR4, 0x1a90 ;  /* 0x00001a9000047882 */ /* 0x000fe20000000000 */
[----:B------:R-:W-:Y:S01]  /*10e0*/  UMOV UR5, 0x4830 ;  /* 0x0000483000057882 */ /* 0x000fe20000000000 */
[----:B------:R-:W-:Y:S01]  /*10f0*/  IMAD.MOV.U32 R2, RZ, RZ, R25 ;  /* 0x000000ffff027224 */ /* 0x000fe200078e0019 */
[----:B------:R-:W-:Y:S01]  /*1100*/  USEL UR4, UR5, UR4, !UP0 ;  /* 0x0000000405047287 */ /* 0x000fe2000c000000 */
[----:B------:R-:W-:Y:S01]  /*1110*/  IMAD.MOV.U32 R4, RZ, RZ, R44 ;  /* 0x000000ffff047224 */ /* 0x000fe200078e002c */
[----:B------:R-:W-:Y:S01]  /*1120*/  MOV R20, 0x1190 ;  /* 0x0000119000147802 */ /* 0x000fe20000000f00 */
[----:B------:R-:W-:Y:S02]  /*1130*/  IMAD.MOV.U32 R5, RZ, RZ, R45 ;  /* 0x000000ffff057224 */ /* 0x000fe400078e002d */
[----:B------:R-:W-:-:S02]  /*1140*/  IMAD.MOV.U32 R6, RZ, RZ, RZ ;  /* 0x000000ffff067224 */ /* 0x000fc400078e00ff */
[----:B------:R-:W-:Y:S02]  /*1150*/  IMAD.U32 R26, RZ, RZ, UR4 ;  /* 0x00000004ff1a7e24 */ /* 0x000fe4000f8e00ff */
[----:B------:R-:W-:Y:S02]  /*1160*/  IMAD.MOV.U32 R27, RZ, RZ, RZ ;  /* 0x000000ffff1b7224 */ /* 0x000fe400078e00ff */
[----:B------:R-:W-:-:S07]  /*1170*/  IMAD.MOV.U32 R21, RZ, RZ, 0x0 ;  /* 0x00000000ff157424 */ /* 0x000fce00078e00ff */
[----:B-----5:R-:W-:Y:S05]  /*1180*/  CALL.REL.NOINC R26 `(_Z9sa_kernelPdidddi) ;  /* 0xffffffec1a9c7344 */ /* 0x020fea0003c3ffff */
[----:B------:R-:W2:Y:S01]  /*1190*/  LDG.E.64 R6, desc[UR38][R44.64] ;  /* 0x000000262c067981 */ /* 0x000ea2000c1e1b00 */
[----:B------:R-:W0:Y:S01]  /*11a0*/  LDC.64 R8, c[0x0][0x390] ;  /* 0x0000e400ff087b82 */ /* 0x000e220000000a00 */
[----:B------:R-:W-:Y:S01]  /*11b0*/  BSSY.RECONVERGENT B0, `(.L_x_7) ;  /* 0x000000a000007945 */ /* 0x000fe20003800200 */
[----:B--2---:R-:W-:Y:S02]  /*11c0*/  DFMA R6, R28, UR36, R6 ;  /* 0x000000241c067c2b */ /* 0x004fe40008000006 */
[----:B------:R-:W-:-:S05]  /*11d0*/  DADD R28, RZ, -R4 ;  /* 0x00000000ff1c7229 */ /* 0x000fca0000000804 */
[----:B------:R1:W-:Y:S01]  /*11e0*/  STG.E.64 desc[UR38][R44.64], R6 ;  /* 0x000000062c007986 */ /* 0x0003e2000c101b26 */
[----:B0-----:R-:W-:-:S14]  /*11f0*/  DSETP.GEU.AND P0, PT, R6, R8, PT ;  /* 0x000000080600722a */ /* 0x001fdc0003f0e000 */
[----:B------:R1:W-:Y:S01]  /*1200*/  @!P0 STG.E.64 desc[UR38][R44.64], R8 ;  /* 0x000000082c008986 */ /* 0x0003e2000c101b26 */
[----:B------:R-:W-:Y:S05]  /*1210*/  @!P0 BRA `(.L_x_8) ;  /* 0x00000000000c8947 */ /* 0x000fea0003800000 */
[----:B------:R-:W0:Y:S02]  /*1220*/  LDC.64 R4, c[0x0][0x398] ;  /* 0x0000e600ff047b82 */ /* 0x000e240000000a00 */
[----:B0-----:R-:W-:-:S14]  /*1230*/  DSETP.GT.AND P0, PT, R6, R4, PT ;  /* 0x000000040600722a */ /* 0x001fdc0003f04000 */
[----:B------:R0:W-:Y:S02]  /*1240*/  @P0 STG.E.64 desc[UR38][R44.64], R4 ;  /* 0x000000042c000986 */ /* 0x0001e4000c101b26 */
.L_x_8:
[----:B------:R-:W-:Y:S05]  /*1250*/  BSYNC.RECONVERGENT B0 ;  /* 0x0000000000007941 */ /* 0x000fea0003800200 */
.L_x_7:
[----:B0-----:R-:W-:Y:S01]  /*1260*/  IMAD.MOV.U32 R4, RZ, RZ, R44 ;  /* 0x000000ffff047224 */ /* 0x001fe200078e002c */
[----:B------:R-:W-:Y:S01]  /*1270*/  MOV R20, 0x12c0 ;  /* 0x000012c000147802 */ /* 0x000fe20000000f00 */
[----:B------:R-:W-:Y:S02]  /*1280*/  IMAD.MOV.U32 R5, RZ, RZ, R45 ;  /* 0x000000ffff057224 */ /* 0x000fe400078e002d */
[----:B-1----:R-:W-:Y:S02]  /*1290*/  IMAD.MOV.U32 R6, RZ, RZ, RZ ;  /* 0x000000ffff067224 */ /* 0x002fe400078e00ff */
[----:B------:R-:W-:-:S07]  /*12a0*/  IMAD.MOV.U32 R21, RZ, RZ, 0x0 ;  /* 0x00000000ff157424 */ /* 0x000fce00078e00ff */
[----:B------:R-:W-:Y:S05]  /*12b0*/  CALL.REL.NOINC R26 `(_Z9sa_kernelPdidddi) ;  /* 0xffffffec1a507344 */ /* 0x000fea0003c3ffff */
[----:B------:R-:W-:Y:S01]  /*12c0*/  DADD R28, R4, R28 ;  /* 0x00000000041c7229 */ /* 0x000fe2000000001c */
[----:B------:R-:W-:Y:S01]  /*12d0*/  BSSY.RECONVERGENT B7, `(.L_x_9) ;  /* 0x0000073000077945 */ /* 0x000fe20003800200 */
[----:B------:R-:W-:-:S06]  /*12e0*/  IMAD.MOV.U32 R27, RZ, RZ, R17 ;  /* 0x000000ffff1b7224 */ /* 0x000fcc00078e0011 */
[----:B------:R-:W-:-:S14]  /*12f0*/  DSETP.GT.AND P0, PT, R28, RZ, PT ;  /* 0x000000ff1c00722a */ /* 0x000fdc0003f04000 */
[----:B------:R-:W-:Y:S05]  /*1300*/  @!P0 BRA `(.L_x_10) ;  /* 0x0000000400bc8947 */ /* 0x000fea0003800000 */
[----:B------:R-:W0:Y:S01]  /*1310*/  MUFU.RCP64H R5, R37 ;  /* 0x0000002500057308 */ /* 0x000e220000001800 */
[----:B------:R-:W-:Y:S01]  /*1320*/  IMAD.MOV.U32 R4, RZ, RZ, 0x1 ;  /* 0x00000001ff047424 */ /* 0x000fe200078e00ff */
[----:B------:R-:W-:Y:S01]  /*1330*/  SHF.R.U32.HI R0, RZ, 0x2, R19 ;  /* 0x00000002ff007819 */ /* 0x000fe20000011613 */
[----:B------:R-:W-:Y:S01]  /*1340*/  BSSY.RECONVERGENT B6, `(.L_x_11) ;  /* 0x000002a000067945 */ /* 0x000fe20003800200 */
[----:B------:R-:W-:Y:S02]  /*1350*/  SHF.R.U32.HI R8, RZ, 0x2, R23 ;  /* 0x00000002ff087819 */ /* 0x000fe40000011617 */
[----:B------:R-:W-:Y:S01]  /*1360*/  LOP3.LUT R25, R0, R19, RZ, 0x3c, !PT ;  /* 0x0000001300197212 */ /* 0x000fe200078e3cff */
[----:B------:R-:W-:-:S04]  /*1370*/  IMAD.SHL.U32 R0, R17, 0x10, RZ ;  /* 0x0000001011007824 */ /* 0x000fc800078e00ff */
[----:B------:R-:W-:-:S05]  /*1380*/  IMAD.SHL.U32 R3, R25, 0x2, RZ ;  /* 0x0000000219037824 */ /* 0x000fca00078e00ff */
[----:B------:R-:W-:Y:S01]  /*1390*/  LOP3.LUT R0, R17, R0, R3, 0x96, !PT ;  /* 0x0000000011007212 */ /* 0x000fe200078e9603 */
[----:B0-----:R-:W-:Y:S01]  /*13a0*/  DFMA R6, R4, -R36, 1 ;  /* 0x3ff000000406742b */ /* 0x001fe20000000824 */
[----:B------:R-:W-:Y:S02]  /*13b0*/  LOP3.LUT R3, R8, R23, RZ, 0x3c, !PT ;  /* 0x0000001708037212 */ /* 0x000fe400078e3cff */
[----:B------:R-:W-:-:S03]  /*13c0*/  LOP3.LUT R25, R0, R25, RZ, 0x3c, !PT ;  /* 0x0000001900197212 */ /* 0x000fc600078e3cff */
[----:B------:R-:W-:Y:S01]  /*13d0*/  IMAD.SHL.U32 R8, R3, 0x2, RZ ;  /* 0x0000000203087824 */ /* 0x000fe200078e00ff */
[C---:B------:R-:W-:Y:S01]  /*13e0*/  IADD3 R13, PT, PT, R22.reuse, 0x587c5, R25 ;  /* 0x000587c5160d7810 */ /* 0x040fe20007ffe019 */
[----:B------:R-:W-:Y:S01]  /*13f0*/  DFMA R6, R6, R6, R6 ;  /* 0x000000060606722b */ /* 0x000fe20000000006 */
[----:B------:R-:W-:Y:S02]  /*1400*/  IMAD.SHL.U32 R0, R25, 0x10, RZ ;  /* 0x0000001019007824 */ /* 0x000fe400078e00ff */
[----:B------:R-:W-:-:S03]  /*1410*/  VIADD R22, R22, 0xb0f8a ;  /* 0x000b0f8a16167836 */ /* 0x000fc60000000000 */
[----:B------:R-:W-:Y:S02]  /*1420*/  LOP3.LUT R0, R3, R8, R0, 0x96, !PT ;  /* 0x0000000803007212 */ /* 0x000fe400078e9600 */
[----:B------:R-:W-:Y:S02]  /*1430*/  DFMA R6, R4, R6, R4 ;  /* 0x000000060406722b */ /* 0x000fe40000000004 */
[----:B------:R-:W-:-:S06]  /*1440*/  LOP3.LUT R27, R0, R25, RZ, 0x3c, !PT ;  /* 0x00000019001b7212 */ /* 0x000fcc00078e3cff */
[----:B------:R-:W-:-:S08]  /*1450*/  DFMA R4, R6, -R36, 1 ;  /* 0x3ff000000604742b */ /* 0x000fd00000000824 */
[----:B------:R-:W-:Y:S01]  /*1460*/  DFMA R4, R6, R4, R6 ;  /* 0x000000040604722b */ /* 0x000fe20000000006 */
[----:B------:R-:W-:-:S04]  /*1470*/  IMAD.IADD R6, R27, 0x1, R22 ;  /* 0x000000011b067824 */ /* 0x000fc800078e0216 */
[----:B------:R-:W-:-:S03]  /*1480*/  IMAD.WIDE.U32 R6, R6, 0x200000, RZ ;  /* 0x0020000006067825 */ /* 0x000fc600078e00ff */
[----:B------:R-:W-:Y:S01]  /*1490*/  DMUL R8, R28, -R4 ;  /* 0x800000041c087228 */ /* 0x000fe20000000000 */
[----:B------:R-:W-:Y:S01]  /*14a0*/  LOP3.LUT R12, R6, R13, RZ, 0x3c, !PT ;  /* 0x0000000d060c7212 */ /* 0x000fe200078e3cff */
[----:B------:R-:W-:Y:S01]  /*14b0*/  IMAD.MOV.U32 R13, RZ, RZ, R7 ;  /* 0x000000ffff0d7224 */ /* 0x000fe200078e0007 */
[----:B------:R-:W-:-:S05]  /*14c0*/  DADD R6, -RZ, -R28 ;  /* 0x00000000ff067229 */ /* 0x000fca000000091c */
[----:B------:R-:W-:Y:S01]  /*14d0*/  DFMA R10, R8, -R36, -R28 ;  /* 0x80000024080a722b */ /* 0x000fe2000000081c */
[----:B------:R-:W-:Y:S02]  /*14e0*/  IMAD.MOV.U32 R28, RZ, RZ, 0x0 ;  /* 0x00000000ff1c7424 */ /* 0x000fe400078e00ff */
[----:B------:R-:W-:Y:S02]  /*14f0*/  IMAD.MOV.U32 R29, RZ, RZ, 0x3ca00000 ;  /* 0x3ca00000ff1d7424 */ /* 0x000fe400078e00ff */
[----:B------:R-:W-:-:S03]  /*1500*/  FSETP.GEU.AND P1, PT, |R7|, 6.5827683646048100446e-37, PT ;  /* 0x036000000700780b */ /* 0x000fc60003f2e200 */
[----:B------:R-:W-:Y:S01]  /*1510*/  DFMA R4, R4, R10, R8 ;  /* 0x0000000a0404722b */ /* 0x000fe20000000008 */
[----:B------:R-:W0:Y:S09]  /*1520*/  I2F.F64.U64 R8, R12 ;  /* 0x0000000c00087312 */ /* 0x000e320000301800 */
[----:B------:R-:W-:-:S05]  /*1530*/  FFMA R0, RZ, R37, R5 ;  /* 0x00000025ff007223 */ /* 0x000fca0000000005 */
[----:B------:R-:W-:Y:S01]  /*1540*/  FSETP.GT.AND P0, PT, |R0|, 1.469367938527859385e-39, PT ;  /* 0x001000000000780b */ /* 0x000fe20003f04200 */
[----:B0-----:R-:W-:-:S12]  /*1550*/  DFMA R28, R8, R28, 5.5511151231257827021e-17 ;  /* 0x3c900000081c742b */ /* 0x001fd8000000001c */
[----:B------:R-:W-:Y:S05]  /*1560*/  @P0 BRA P1, `(.L_x_12) ;  /* 0x00000000001c0947 */ /* 0x000fea0000800000 */
[----:B------:R-:W-:Y:S01]  /*1570*/  IMAD.MOV.U32 R4, RZ, RZ, R6 ;  /* 0x000000ffff047224 */ /* 0x000fe200078e0006 */
[----:B------:R-:W-:Y:S01]  /*1580*/  MOV R20, 0x15e0 ;  /* 0x000015e000147802 */ /* 0x000fe20000000f00 */
[----:B------:R-:W-:Y:S02]  /*1590*/  IMAD.MOV.U32 R5, RZ, RZ, R7 ;  /* 0x000000ffff057224 */ /* 0x000fe400078e0007 */
[----:B------:R-:W-:Y:S02]  /*15a0*/  IMAD.MOV.U32 R6, RZ, RZ, R36 ;  /* 0x000000ffff067224 */ /* 0x000fe400078e0024 */
[----:B------:R-:W-:Y:S02]  /*15b0*/  IMAD.MOV.U32 R7, RZ, RZ, R37 ;  /* 0x000000ffff077224 */ /* 0x000fe400078e0025 */
[----:B------:R-:W-:-:S07]  /*15c0*/  IMAD.MOV.U32 R21, RZ, RZ, 0x0 ;  /* 0x00000000ff157424 */ /* 0x000fce00078e00ff */
[----:B------:R-:W-:Y:S05]  /*15d0*/  CALL.REL.NOINC `($__internal_0_$__cuda_sm20_div_rn_f64_full) ;  /* 0x0000004800887944 */ /* 0x000fea0003c00000 */
.L_x_12:
[----:B------:R-:W-:Y:S05]  /*15e0*/  BSYNC.RECONVERGENT B6 ;  /* 0x0000000000067941 */ /* 0x000fea0003800200 */
.L_x_11:
[----:B------:R-:W-:Y:S01]  /*15f0*/  IMAD.MOV.U32 R6, RZ, RZ, 0x652b82fe ;  /* 0x652b82feff067424 */ /* 0x000fe200078e00ff */
[----:B------:R-:W-:Y:S01]  /*1600*/  UMOV UR4, 0xfefa39ef ;  /* 0xfefa39ef00047882 */ /* 0x000fe20000000000 */
[----:B------:R-:W-:Y:S01]  /*1610*/  IMAD.MOV.U32 R7, RZ, RZ, 0x3ff71547 ;  /* 0x3ff71547ff077424 */ /* 0x000fe200078e00ff */
[----:B------:R-:W-:Y:S01]  /*1620*/  UMOV UR5, 0x3fe62e42 ;  /* 0x3fe62e4200057882 */ /* 0x000fe20000000000 */
[----:B------:R-:W-:Y:S01]  /*1630*/  FSETP.GEU.AND P0, PT, |R5|, 4.1917929649353027344, PT ;  /* 0x4086232b0500780b */ /* 0x000fe20003f0e200 */
[----:B------:R-:W-:Y:S03]  /*1640*/  BSSY.RECONVERGENT B0, `(.L_x_13) ;  /* 0x0000036000007945 */ /* 0x000fe60003800200 */
[----:B------:R-:W-:-:S08]  /*1650*/  DFMA R10, R4, R6, 6.75539944105574400000e+15 ;  /* 0x43380000040a742b */ /* 0x000fd00000000006 */
[----:B------:R-:W-:-:S08]  /*1660*/  DADD R6, R10, -6.75539944105574400000e+15 ;  /* 0xc33800000a067429 */ /* 0x000fd00000000000 */
[----:B------:R-:W-:Y:S01]  /*1670*/  DFMA R8, R6, -UR4, R4 ;  /* 0x8000000406087c2b */ /* 0x000fe20008000004 */
[----:B------:R-:W-:Y:S01]  /*1680*/  UMOV UR4, 0x3b39803f ;  /* 0x3b39803f00047882 */ /* 0x000fe20000000000 */
[----:B------:R-:W-:-:S06]  /*1690*/  UMOV UR5, 0x3c7abc9e ;  /* 0x3c7abc9e00057882 */ /* 0x000fcc0000000000 */
[----:B------:R-:W-:Y:S01]  /*16a0*/  DFMA R8, R6, -UR4, R8 ;  /* 0x8000000406087c2b */ /* 0x000fe20008000008 */
[----:B------:R-:W-:Y:S01]  /*16b0*/  UMOV UR4, 0x69ce2bdf ;  /* 0x69ce2bdf00047882 */ /* 0x000fe20000000000 */
[----:B------:R-:W-:Y:S01]  /*16c0*/  IMAD.MOV.U32 R6, RZ, RZ, -0x35dec16 ;  /* 0xfca213eaff067424 */ /* 0x000fe200078e00ff */
[----:B------:R-:W-:Y:S01]  /*16d0*/  UMOV UR5, 0x3e5ade15 ;  /* 0x3e5ade1500057882 */ /* 0x000fe20000000000 */
[----:B------:R-:W-:-:S06]  /*16e0*/  IMAD.MOV.U32 R7, RZ, RZ, 0x3e928af3 ;  /* 0x3e928af3ff077424 */ /* 0x000fcc00078e00ff */
[----:B------:R-:W-:Y:S01]  /*16f0*/  DFMA R6, R8, UR4, R6 ;  /* 0x0000000408067c2b */ /* 0x000fe20008000006 */
[----:B------:R-:W-:Y:S01]  /*1700*/  UMOV UR4, 0x62401315 ;  /* 0x6240131500047882 */ /* 0x000fe20000000000 */
[----:B------:R-:W-:-:S06]  /*1710*/  UMOV UR5, 0x3ec71dee ;  /* 0x3ec71dee00057882 */ /* 0x000fcc0000000000 */
        /* <DEDUP_REMOVED lines=21> */
[----:B------:R-:W-:-:S08]  /*1870*/  DFMA R6, R8, R6, UR4 ;  /* 0x0000000408067e2b */ /* 0x000fd00008000006 */
[----:B------:R-:W-:-:S08]  /*1880*/  DFMA R6, R8, R6, 1 ;  /* 0x3ff000000806742b */ /* 0x000fd00000000006 */
[----:B------:R-:W-:-:S10]  /*1890*/  DFMA R8, R8, R6, 1 ;  /* 0x3ff000000808742b */ /* 0x000fd40000000006 */
[----:B------:R-:W-:Y:S02]  /*18a0*/  IMAD R7, R10, 0x100000, R9 ;  /* 0x001000000a077824 */ /* 0x000fe400078e0209 */
[----:B------:R-:W-:Y:S01]  /*18b0*/  IMAD.MOV.U32 R6, RZ, RZ, R8 ;  /* 0x000000ffff067224 */ /* 0x000fe200078e0008 */
[----:B------:R-:W-:Y:S06]  /*18c0*/  @!P0 BRA `(.L_x_14) ;  /* 0x0000000000348947 */ /* 0x000fec0003800000 */
[----:B------:R-:W-:Y:S01]  /*18d0*/  FSETP.GEU.AND P1, PT, |R5|, 4.2275390625, PT ;  /* 0x408748000500780b */ /* 0x000fe20003f2e200 */
[C---:B------:R-:W-:Y:S02]  /*18e0*/  DADD R6, R4.reuse, +INF ;  /* 0x7ff0000004067429 */ /* 0x040fe40000000000 */
[----:B------:R-:W-:-:S08]  /*18f0*/  DSETP.GEU.AND P0, PT, R4, RZ, PT ;  /* 0x000000ff0400722a */ /* 0x000fd00003f0e000 */
[----:B------:R-:W-:Y:S02]  /*1900*/  FSEL R6, R6, RZ, P0 ;  /* 0x000000ff06067208 */ /* 0x000fe40000000000 */
[----:B------:R-:W-:Y:S01]  /*1910*/  @!P1 LEA.HI R0, R10, R10, RZ, 0x1 ;  /* 0x0000000a0a009211 */ /* 0x000fe200078f08ff */
[----:B------:R-:W-:Y:S01]  /*1920*/  @!P1 IMAD.MOV.U32 R4, RZ, RZ, R8 ;  /* 0x000000ffff049224 */ /* 0x000fe200078e0008 */
[----:B------:R-:W-:Y:S01]  /*1930*/  FSEL R7, R7, RZ, P0 ;  /* 0x000000ff07077208 */ /* 0x000fe20000000000 */
[----:B------:R-:W-:Y:S01]  /*1940*/  @!P1 IMAD.MOV.U32 R8, RZ, RZ, RZ ;  /* 0x000000ffff089224 */ /* 0x000fe200078e00ff */
[----:B------:R-:W-:-:S05]  /*1950*/  @!P1 SHF.R.S32.HI R5, RZ, 0x1, R0 ;  /* 0x00000001ff059819 */ /* 0x000fca0000011400 */
[----:B------:R-:W-:Y:S02]  /*1960*/  @!P1 IMAD.IADD R10, R10, 0x1, -R5 ;  /* 0x000000010a0a9824 */ /* 0x000fe400078e0a05 */
[----:B------:R-:W-:-:S03]  /*1970*/  @!P1 IMAD R5, R5, 0x100000, R9 ;  /* 0x0010000005059824 */ /* 0x000fc600078e0209 */
[----:B------:R-:W-:-:S06]  /*1980*/  @!P1 LEA R9, R10, 0x3ff00000, 0x14 ;  /* 0x3ff000000a099811 */ /* 0x000fcc00078ea0ff */
[----:B------:R-:W-:-:S11]  /*1990*/  @!P1 DMUL R6, R4, R8 ;  /* 0x0000000804069228 */ /* 0x000fd60000000000 */
.L_x_14:
[----:B------:R-:W-:Y:S05]  /*19a0*/  BSYNC.RECONVERGENT B0 ;  /* 0x0000000000007941 */ /* 0x000fea0003800200 */
.L_x_13:
[----:B------:R-:W-:Y:S01]  /*19b0*/  DSETP.GT.AND P0, PT, R28, R6, PT ;  /* 0x000000061c00722a */ /* 0x000fe20003f04000 */
[----:B------:R-:W-:Y:S02]  /*19c0*/  IMAD.MOV.U32 R24, RZ, RZ, R17 ;  /* 0x000000ffff187224 */ /* 0x000fe400078e0011 */
[----:B------:R-:W-:Y:S02]  /*19d0*/  IMAD.MOV.U32 R23, RZ, RZ, R2 ;  /* 0x000000ffff177224 */ /* 0x000fe400078e0002 */
[----:B------:R-:W-:-:S09]  /*19e0*/  IMAD.MOV.U32 R19, RZ, RZ, R16 ;  /* 0x000000ffff137224 */ /* 0x000fd200078e0010 */
[----:B------:R0:W-:Y:S02]  /*19f0*/  @P0 STG.E.64 desc[UR38][R44.64], R30 ;  /* 0x0000001e2c000986 */ /* 0x0001e4000c101b26 */
.L_x_10:
[----:B------:R-:W-:Y:S05]  /*1a00*/  BSYNC.RECONVERGENT B7 ;  /* 0x0000000000077941 */ /* 0x000fea0003800200 */
.L_x_9:
[----:B------:R-:W-:Y:S01]  /*1a10*/  UMOV UR4, 0x74a771d ;  /* 0x074a771d00047882 */ /* 0x000fe20000000000 */
[----:B------:R-:W-:Y:S02]  /*1a20*/  UMOV UR5, 0x3fefffeb ;  /* 0x3fefffeb00057882 */ /* 0x000fe40000000000 */
[----:B------:R-:W-:Y:S01]  /*1a30*/  DMUL R36, R36, UR4 ;  /* 0x0000000424247c28 */ /* 0x000fe20008000000 */
[----:B------:R-:W-:Y:S01]  /*1a40*/  UMOV UR4, 0xa0b5ed8d ;  /* 0xa0b5ed8d00047882 */ /* 0x000fe20000000000 */
[----:B------:R-:W-:-:S06]  /*1a50*/  UMOV UR5, 0x3eb0c6f7 ;  /* 0x3eb0c6f700057882 */ /* 0x000fcc0000000000 */
[----:B------:R-:W-:-:S14]  /*1a60*/  DSETP.GE.AND P0, PT, R36, UR4, PT ;  /* 0x0000000424007e2a */ /* 0x000fdc000bf06000 */
[----:B------:R-:W-:Y:S05]  /*1a70*/  @P0 BRA `(.L_x_15) ;  /* 0xffffffe400d00947 */ /* 0x000fea000383ffff */
[----:B------:R-:W-:Y:S05]  /*1a80*/  EXIT ;  /* 0x000000000000794d */ /* 0x000fea0003800000 */
        .type           $_Z9sa_kernelPdidddi$_Z11ackley_cudaPdi,@function
        .size           $_Z9sa_kernelPdidddi$_Z11ackley_cudaPdi,($_Z9sa_kernelPdidddi$_Z14rastrigin_cudaPdi - $_Z9sa_kernelPdidddi$_Z11ackley_cudaPdi)
$_Z9sa_kernelPdidddi$_Z11ackley_cudaPdi:
[----:B------:R-:W-:-:S05]  /*1a90*/  VIADD R1, R1, 0xffffffa0 ;  /* 0xffffffa001017836 */ /* 0x000fca0000000000 */
[----:B------:R-:W-:Y:S04]  /*1aa0*/  STL [R1+0x58], R45 ;  /* 0x0000582d01007387 */ /* 0x000fe80000100800 */
        /* <DEDUP_REMOVED lines=12> */
[----:B------:R-:W-:Y:S04]  /*1b70*/  STL [R1], R2 ;  /* 0x0000000201007387 */ /* 0x000fe80000100800 */
[----:B------:R0:W-:Y:S04]  /*1b80*/  STL [R1+0x28], R25 ;  /* 0x0000281901007387 */ /* 0x0001e80000100800 */
[----:B------:R1:W-:Y:S04]  /*1b90*/  STL [R1+0x24], R24 ;  /* 0x0000241801007387 */ /* 0x0003e80000100800 */
[----:B------:R2:W-:Y:S01]  /*1ba0*/  STL [R1+0x20], R23 ;  /* 0x0000201701007387 */ /* 0x0005e20000100800 */
[----:B0-----:R-:W0:Y:S05]  /*1bb0*/  BMOV.32.CLEAR R25, B11 ;  /* 0x000000000b197355 */ /* 0x001e2a0000100000 */
[----:B------:R3:W-:Y:S01]  /*1bc0*/  STL [R1+0x1c], R22 ;  /* 0x00001c1601007387 */ /* 0x0007e20000100800 */
[----:B-1----:R-:W1:Y:S05]  /*1bd0*/  BMOV.32.CLEAR R24, B10 ;  /* 0x000000000a187355 */ /* 0x002e6a0000100000 */
[----:B------:R4:W-:Y:S01]  /*1be0*/  STL [R1+0x10], R19 ;  /* 0x0000101301007387 */ /* 0x0009e20000100800 */
[----:B--2---:R-:W2:Y:S05]  /*1bf0*/  BMOV.32.CLEAR R23, B9 ;  /* 0x0000000009177355 */ /* 0x004eaa0000100000 */
[----:B------:R5:W-:Y:S01]  /*1c00*/  STL [R1+0xc], R18 ;  /* 0x00000c1201007387 */ /* 0x000be20000100800 */
[----:B---3--:R-:W3:Y:S05]  /*1c10*/  BMOV.32.CLEAR R22, B8 ;  /* 0x0000000008167355 */ /* 0x008eea0000100000 */
[----:B----4-:R-:W4:Y:S05]  /*1c20*/  BMOV.32.CLEAR R19, B7 ;  /* 0x0000000007137355 */ /* 0x010f2a0000100000 */
[----:B-----5:R-:W0:Y:S05]  /*1c30*/  BMOV.32.CLEAR R18, B6 ;  /* 0x0000000006127355 */ /* 0x020e2a0000100000 */
[----:B------:R5:W-:Y:S04]  /*1c40*/  STL [R1+0x38], R29 ;  /* 0x0000381d01007387 */ /* 0x000be80000100800 */
[----:B------:R1:W-:Y:S04]  /*1c50*/  STL [R1+0x34], R28 ;  /* 0x0000341c01007387 */ /* 0x0003e80000100800 */
[----:B------:R2:W-:Y:S01]  /*1c60*/  STL [R1+0x4], R16 ;  /* 0x0000041001007387 */ /* 0x0005e20000100800 */
[----:B-----5:R-:W-:-:S02]  /*1c70*/  IMAD.MOV.U32 R29, RZ, RZ, R5 ;  /* 0x000000ffff1d7224 */ /* 0x020fc400078e0005 */
[----:B-1----:R-:W-:Y:S02]  /*1c80*/  IMAD.MOV.U32 R28, RZ, RZ, R4 ;  /* 0x000000ffff1c7224 */ /* 0x002fe400078e0004 */
[----:B--2---:R-:W-:Y:S01]  /*1c90*/  IMAD.MOV.U32 R16, RZ, RZ, R6 ;  /* 0x000000ffff107224 */ /* 0x004fe200078e0006 */
[----:B------:R-:W1:Y:S04]  /*1ca0*/  LDC.64 R36, c[0x0][0x358] ;  /* 0x0000d600ff247b82 */ /* 0x000e680000000a00 */
[----:B------:R-:W-:Y:S01]  /*1cb0*/  ISETP.NE.AND P0, PT, R16, RZ, PT ;  /* 0x000000ff1000720c */ /* 0x000fe20003f05270 */
[----:B------:R-:W-:-:S12]  /*1cc0*/  BSSY.RECONVERGENT B11, `(.L_x_16) ;  /* 0x00002970000b7945 */ /* 0x000fd80003800200 */
[----:B0--34-:R-:W-:Y:S05]  /*1cd0*/  @!P0 BRA `(.L_x_17) ;  /* 0x0000001800e48947 */ /* 0x019fea0003800000 */
[----:B------:R-:W-:Y:S01]  /*1ce0*/  ISETP.GE.AND P0, PT, R16, 0x1, PT ;  /* 0x000000011000780c */ /* 0x000fe20003f06270 */
[----:B------:R-:W-:Y:S01]  /*1cf0*/  BSSY.RECONVERGENT B10, `(.L_x_18) ;  /* 0x00000f50000a7945 */ /* 0x000fe20003800200 */
[----:B------:R-:W-:Y:S02]  /*1d00*/  CS2R R4, SRZ ;  /* 0x0000000000047805 */ /* 0x000fe4000001ff00 */
[----:B------:R-:W-:-:S09]  /*1d10*/  CS2R R26, SRZ ;  /* 0x00000000001a7805 */ /* 0x000fd2000001ff00 */
[----:B------:R-:W-:Y:S05]  /*1d20*/  @!P0 BRA `(.L_x_19) ;  /* 0x0000000c00c48947 */ /* 0x000fea0003800000 */
[----:B------:R-:W-:Y:S01]  /*1d30*/  ISETP.NE.AND P0, PT, R16, 0x1, PT ;  /* 0x000000011000780c */ /* 0x000fe20003f05270 */
[----:B------:R-:W-:Y:S01]  /*1d40*/  BSSY.RECONVERGENT B9, `(.L_x_20) ;  /* 0x000009f000097945 */ /* 0x000fe20003800200 */
[----:B------:R-:W-:Y:S02]  /*1d50*/  CS2R R26, SRZ ;  /* 0x00000000001a7805 */ /* 0x000fe4000001ff00 */
[----:B------:R-:W-:Y:S02]  /*1d60*/  CS2R R2, SRZ ;  /* 0x0000000000027805 */ /* 0x000fe4000001ff00 */
[----:B------:R-:W-:-:S07]  /*1d70*/  CS2R R38, SRZ ;  /* 0x0000000000267805 */ /* 0x000fce000001ff00 */
[----:B------:R-:W-:Y:S05]  /*1d80*/  @!P0 BRA `(.L_x_21) ;  /* 0x0000000800688947 */ /* 0x000fea0003800000 */
[----:B------:R-:W-:Y:S01]  /*1d90*/  IADD3 R30, P0, PT, R28, 0x8, RZ ;  /* 0x000000081c1e7810 */ /* 0x000fe20007f1e0ff */
[----:B------:R-:W-:Y:S01]  /*1da0*/  BSSY.RECONVERGENT B8, `(.L_x_22) ;  /* 0x0000097000087945 */ /* 0x000fe20003800200 */
[----:B------:R-:W-:Y:S02]  /*1db0*/  LOP3.LUT R2, R16, 0x7ffffffe, RZ, 0xc0, !PT ;  /* 0x7ffffffe10027812 */ /* 0x000fe400078ec0ff */
[----:B------:R-:W-:Y:S01]  /*1dc0*/  CS2R R26, SRZ ;  /* 0x00000000001a7805 */ /* 0x000fe2000001ff00 */
[----:B------:R-:W-:Y:S02]  /*1dd0*/  IMAD.X R31, RZ, RZ, R29, P0 ;  /* 0x000000ffff1f7224 */ /* 0x000fe400000e061d */
[----:B------:R-:W-:-:S07]  /*1de0*/  IMAD.MOV R17, RZ, RZ, -R2 ;  /* 0x000000ffff117224 */ /* 0x000fce00078e0a02 */
.L_x_32:
[----:B-1----:R-:W-:Y:S02]  /*1df0*/  R2UR UR4, R36 ;  /* 0x00000000240472ca */ /* 0x002fe400000e0000 */
[----:B------:R-:W-:-:S13]  /*1e00*/  R2UR UR5, R37 ;  /* 0x00000000250572ca */ /* 0x000fda00000e0000 */
[----:B------:R-:W2:Y:S01]  /*1e10*/  LD.E.64 R4, desc[UR4][R30.64+-0x8] ;  /* 0xfffff8041e047980 */ /* 0x000ea2000c101b00 */
[----:B------:R-:W-:Y:S01]  /*1e20*/  UMOV UR4, 0x54442d18 ;  /* 0x54442d1800047882 */ /* 0x000fe20000000000 */
[----:B------:R-:W-:Y:S01]  /*1e30*/  UMOV UR5, 0x401921fb ;  /* 0x401921fb00057882 */ /* 0x000fe20000000000 */
[----:B------:R-:W-:Y:S01]  /*1e40*/  BSSY.RECONVERGENT B7, `(.L_x_23) ;  /* 0x000001f000077945 */ /* 0x000fe20003800200 */
[C---:B--2---:R-:W-:Y:S02]  /*1e50*/  DMUL R8, R4.reuse, UR4 ;  /* 0x0000000404087c28 */ /* 0x044fe40008000000 */
[----:B------:R-:W-:-:S06]  /*1e60*/  DFMA R38, R4, R4, R38 ;  /* 0x000000040426722b */ /* 0x000fcc0000000026 */
[----:B------:R-:W-:-:S14]  /*1e70*/  DSETP.NEU.AND P0, PT, |R8|, +INF , PT ;  /* 0x7ff000000800742a */ /* 0x000fdc0003f0d200 */
[----:B------:R-:W-:Y:S01]  /*1e80*/  @!P0 DMUL R4, RZ, R8 ;  /* 0x00000008ff048228 */ /* 0x000fe20000000000 */
[----:B------:R-:W-:Y:S01]  /*1e90*/  @!P0 IMAD.MOV.U32 R0, RZ, RZ, 0x1 ;  /* 0x00000001ff008424 */ /* 0x000fe200078e00ff */
[----:B------:R-:W-:Y:S09]  /*1ea0*/  @!P0 BRA `(.L_x_24) ;  /* 0x0000000000608947 */ /* 0x000ff20003800000 */
[----:B------:R-:W-:Y:S01]  /*1eb0*/  UMOV UR4, 0x6dc9c883 ;  /* 0x6dc9c88300047882 */ /* 0x000fe20000000000 */
[----:B------:R-:W-:Y:S01]  /*1ec0*/  UMOV UR5, 0x3fe45f30 ;  /* 0x3fe45f3000057882 */ /* 0x000fe20000000000 */
[C---:B------:R-:W-:Y:S01]  /*1ed0*/  DSETP.GE.AND P0, PT, |R8|.reuse, 2.14748364800000000000e+09, PT ;  /* 0x41e000000800742a */ /* 0x040fe20003f06200 */
[----:B------:R-:W-:Y:S01]  /*1ee0*/  BSSY.RECONVERGENT B6, `(.L_x_25) ;  /* 0x0000013000067945 */ /* 0x000fe20003800200 */
[----:B------:R-:W-:Y:S01]  /*1ef0*/  DMUL R6, R8, UR4 ;  /* 0x0000000408067c28 */ /* 0x000fe20008000000 */
[----:B------:R-:W-:Y:S01]  /*1f00*/  UMOV UR4, 0x54442d18 ;  /* 0x54442d1800047882 */ /* 0x000fe20000000000 */
[----:B------:R-:W-:-:S08]  /*1f10*/  UMOV UR5, 0x3ff921fb ;  /* 0x3ff921fb00057882 */ /* 0x000fd00000000000 */
[----:B------:R-:W0:Y:S08]  /*1f20*/  F2I.F64 R6, R6 ;  /* 0x0000000600067311 */ /* 0x000e300000301100 */
[----:B0-----:R-:W0:Y:S02]  /*1f30*/  I2F.F64 R4, R6 ;  /* 0x0000000600047312 */ /* 0x001e240000201c00 */
[----:B0-----:R-:W-:Y:S01]  /*1f40*/  DFMA R10, R4, -UR4, R8 ;  /* 0x80000004040a7c2b */ /* 0x001fe20008000008 */
[----:B------:R-:W-:Y:S01]  /*1f50*/  UMOV UR4, 0x33145c00 ;  /* 0x33145c0000047882 */ /* 0x000fe20000000000 */
[----:B------:R-:W-:-:S06]  /*1f60*/  UMOV UR5, 0x3c91a626 ;  /* 0x3c91a62600057882 */ /* 0x000fcc0000000000 */
[----:B------:R-:W-:Y:S01]  /*1f70*/  DFMA R10, R4, -UR4, R10 ;  /* 0x80000004040a7c2b */ /* 0x000fe2000800000a */
[----:B------:R-:W-:Y:S01]  /*1f80*/  UMOV UR4, 0x252049c0 ;  /* 0x252049c000047882 */ /* 0x000fe20000000000 */
[----:B------:R-:W-:-:S06]  /*1f90*/  UMOV UR5, 0x397b839a ;  /* 0x397b839a00057882 */ /* 0x000fcc0000000000 */
[----:B------:R-:W-:Y:S01]  /*1fa0*/  DFMA R4, R4, -UR4, R10 ;  /* 0x8000000404047c2b */ /* 0x000fe2000800000a */
[----:B------:R-:W-:Y:S10]  /*1fb0*/  @!P0 BRA `(.L_x_26) ;  /* 0x0000000000148947 */ /* 0x000ff40003800000 */
[----:B------:R-:W-:Y:S01]  /*1fc0*/  IMAD.MOV.U32 R4, RZ, RZ, R8 ;  /* 0x000000ffff047224 */ /* 0x000fe200078e0008 */
[----:B------:R-:W-:Y:S01]  /*1fd0*/  MOV R20, 0x2010 ;  /* 0x0000201000147802 */ /* 0x000fe20000000f00 */
[----:B------:R-:W-:Y:S02]  /*1fe0*/  IMAD.MOV.U32 R5, RZ, RZ, R9 ;  /* 0x000000ffff057224 */ /* 0x000fe400078e0009 */
[----:B------:R-:W-:-:S07]  /*1ff0*/  IMAD.MOV.U32 R21, RZ, RZ, 0x0 ;  /* 0x00000000ff157424 */ /* 0x000fce00078e00ff */
[----:B------:R-:W-:Y:S05]  /*2000*/  CALL.REL.NOINC `($_Z9sa_kernelPdidddi$__internal_trig_reduction_slowpathd) ;  /* 0x0000004800547944 */ /* 0x000fea0003c00000 */
.L_x_26:
[----:B------:R-:W-:Y:S05]  /*2010*/  BSYNC.RECONVERGENT B6 ;  /* 0x0000000000067941 */ /* 0x000fea0003800200 */
.L_x_25:
[----:B------:R-:W-:-:S07]  /*2020*/  VIADD R0, R6, 0x1 ;  /* 0x0000000106007836 */ /* 0x000fce0000000000 */
.L_x_24:
[----:B------:R-:W-:Y:S05]  /*2030*/  BSYNC.RECONVERGENT B7 ;  /* 0x0000000000077941 */ /* 0x000fea0003800200 */
.L_x_23:
[----:B------:R-:W0:Y:S01]  /*2040*/  LDCU.64 UR4, c[0x4][0x48] ;  /* 0x01000900ff0477ac */ /* 0x000e220008000a00 */
[----:B------:R-:W-:Y:S01]  /*2050*/  IMAD.SHL.U32 R3, R0, 0x40, RZ ;  /* 0x0000004000037824 */ /* 0x000fe200078e00ff */
[----:B------:R-:W-:Y:S02]  /*2060*/  R2UR UR6, R36 ;  /* 0x00000000240672ca */ /* 0x000fe400000e0000 */
[----:B------:R-:W-:Y:S02]  /*2070*/  R2UR UR7, R37 ;  /* 0x00000000250772ca */ /* 0x000fe400000e0000 */
[----:B------:R-:W-:-:S04]  /*2080*/  LOP3.LUT R3, R3, 0x40, RZ, 0xc0, !PT ;  /* 0x0000004003037812 */ /* 0x000fc800078ec0ff */
[----:B0-----:R-:W-:-:S05]  /*2090*/  IADD3 R40, P0, PT, R3, UR4, RZ ;  /* 0x0000000403287c10 */ /* 0x001fca000ff1e0ff */
[----:B------:R-:W-:Y:S01]  /*20a0*/  IMAD.X R41, RZ, RZ, UR5, P0 ;  /* 0x00000005ff297e24 */ /* 0x000fe200080e06ff */
[----:B------:R-:W-:-:S04]  /*20b0*/  R2UR UR4, R36 ;  /* 0x00000000240472ca */ /* 0x000fc800000e0000 */
[----:B------:R-:W2:Y:S01]  /*20c0*/  LDG.E.128.CONSTANT R8, desc[UR6][R40.64] ;  /* 0x0000000628087981 */ /* 0x000ea2000c1e9d00 */
[----:B------:R-:W-:-:S13]  /*20d0*/  R2UR UR5, R37 ;  /* 0x00000000250572ca */ /* 0x000fda00000e0000 */
[----:B------:R-:W3:Y:S04]  /*20e0*/  LDG.E.128.CONSTANT R12, desc[UR4][R40.64+0x10] ;  /* 0x00001004280c7981 */ /* 0x000ee8000c1e9d00 */
[----:B------:R-:W4:Y:S04]  /*20f0*/  LDG.E.128.CONSTANT R32, desc[UR4][R40.64+0x20] ;  /* 0x0000200428207981 */ /* 0x000f28000c1e9d00 */
[----:B------:R-:W5:Y:S01]  /*2100*/  LD.E.64 R6, desc[UR4][R30.64] ;  /* 0x000000041e067980 */ /* 0x000f62000c101b00 */
[----:B------:R-:W-:Y:S01]  /*2110*/  LOP3.LUT R3, R0, 0x1, RZ, 0xc0, !PT ;  /* 0x0000000100037812 */ /* 0x000fe200078ec0ff */
[----:B------:R-:W-:Y:S01]  /*2120*/  IMAD.MOV.U32 R44, RZ, RZ, 0x20fd8164 ;  /* 0x20fd8164ff2c7424 */ /* 0x000fe200078e00ff */
[----:B------:R-:W-:Y:S01]  /*2130*/  DMUL R42, R4, R4 ;  /* 0x00000004042a7228 */ /* 0x000fe20000000000 */
[----:B------:R-:W-:Y:S01]  /*2140*/  UMOV UR4, 0x54442d18 ;  /* 0x54442d1800047882 */ /* 0x000fe20000000000 */
[----:B------:R-:W-:Y:S01]  /*2150*/  ISETP.NE.U32.AND P0, PT, R3, 0x1, PT ;  /* 0x000000010300780c */ /* 0x000fe20003f05070 */
[----:B------:R-:W-:Y:S01]  /*2160*/  IMAD.MOV.U32 R3, RZ, RZ, 0x3da8ff83 ;  /* 0x3da8ff83ff037424 */ /* 0x000fe200078e00ff */
[----:B------:R-:W-:Y:S01]  /*2170*/  UMOV UR5, 0x401921fb ;  /* 0x401921fb00057882 */ /* 0x000fe20000000000 */
[----:B------:R-:W-:Y:S01]  /*2180*/  BSSY.RECONVERGENT B7, `(.L_x_27) ;  /* 0x0000031000077945 */ /* 0x000fe20003800200 */
[----:B------:R-:W-:-:S02]  /*2190*/  FSEL R44, R44, -8.06006814911005101289e+34, !P0 ;  /* 0xf9785eba2c2c7808 */ /* 0x000fc40004000000 */
[----:B------:R-:W-:-:S06]  /*21a0*/  FSEL R45, -R3, 0.11223486810922622681, !P0 ;  /* 0x3de5db65032d7808 */ /* 0x000fcc0004000100 */
[----:B--2---:R-:W-:-:S08]  /*21b0*/  DFMA R8, R42, R44, R8 ;  /* 0x0000002c2a08722b */ /* 0x004fd00000000008 */
[----:B------:R-:W-:-:S08]  /*21c0*/  DFMA R8, R42, R8, R10 ;  /* 0x000000082a08722b */ /* 0x000fd0000000000a */
[----:B---3--:R-:W-:Y:S02]  /*21d0*/  DFMA R8, R42, R8, R12 ;  /* 0x000000082a08722b */ /* 0x008fe4000000000c */
[----:B-----5:R-:W-:-:S06]  /*21e0*/  DFMA R38, R6, R6, R38 ;  /* 0x000000060626722b */ /* 0x020fcc0000000026 */
[----:B------:R-:W-:-:S08]  /*21f0*/  DFMA R8, R42, R8, R14 ;  /* 0x000000082a08722b */ /* 0x000fd0000000000e */
[----:B----4-:R-:W-:-:S08]  /*2200*/  DFMA R8, R42, R8, R32 ;  /* 0x000000082a08722b */ /* 0x010fd00000000020 */
[----:B------:R-:W-:-:S08]  /*2210*/  DFMA R8, R42, R8, R34 ;  /* 0x000000082a08722b */ /* 0x000fd00000000022 */
[----:B------:R-:W-:Y:S02]  /*2220*/  DFMA R4, R8, R4, R4 ;  /* 0x000000040804722b */ /* 0x000fe40000000004 */
[----:B------:R-:W-:-:S10]  /*2230*/  DFMA R8, R42, R8, 1 ;  /* 0x3ff000002a08742b */ /* 0x000fd40000000008 */
[----:B------:R-:W-:Y:S02]  /*2240*/  FSEL R10, R8, R4, !P0 ;  /* 0x00000004080a7208 */ /* 0x000fe40004000000 */
[----:B------:R-:W-:Y:S01]  /*2250*/  FSEL R11, R9, R5, !P0 ;  /* 0x00000005090b7208 */ /* 0x000fe20004000000 */
[----:B------:R-:W-:Y:S01]  /*2260*/  DMUL R8, R6, UR4 ;  /* 0x0000000406087c28 */ /* 0x000fe20008000000 */
[----:B------:R-:W-:-:S04]  /*2270*/  LOP3.LUT P0, RZ, R0, 0x2, RZ, 0xc0, !PT ;  /* 0x0000000200ff7812 */ /* 0x000fc8000780c0ff */
[----:B------:R-:W-:-:S10]  /*2280*/  DADD R4, RZ, -R10 ;  /* 0x00000000ff047229 */ /* 0x000fd4000000080a */
[----:B------:R-:W-:Y:S02]  /*2290*/  FSEL R4, R10, R4, !P0 ;  /* 0x000000040a047208 */ /* 0x000fe40004000000 */
[----:B------:R-:W-:Y:S01]  /*22a0*/  FSEL R5, R11, R5, !P0 ;  /* 0x000000050b057208 */ /* 0x000fe20004000000 */
[----:B------:R-:W-:-:S05]  /*22b0*/  DSETP.NEU.AND P0, PT, |R8|, +INF , PT ;  /* 0x7ff000000800742a */ /* 0x000fca0003f0d200 */
[----:B------:R-:W-:-:S09]  /*22c0*/  DADD R26, R26, R4 ;  /* 0x000000001a1a7229 */ /* 0x000fd20000000004 */
[----:B------:R-:W-:Y:S05]  /*22d0*/  @!P0 BRA `(.L_x_28) ;  /* 0x0000000000648947 */ /* 0x000fea0003800000 */
        /* <DEDUP_REMOVED lines=22> */
.L_x_30:
[----:B------:R-:W-:Y:S05]  /*2440*/  BSYNC.RECONVERGENT B6 ;  /* 0x0000000000067941 */ /* 0x000fea0003800200 */
.L_x_29:
[----:B------:R-:W-:Y:S01]  /*2450*/  VIADD R0, R6, 0x1 ;  /* 0x0000000106007836 */ /* 0x000fe20000000000 */
[----:B------:R-:W-:Y:S06]  /*2460*/  BRA `(.L_x_31) ;  /* 0x0000000000087947 */ /* 0x000fec0003800000 */
.L_x_28:
[----:B------:R-:W-:Y:S01]  /*2470*/  DMUL R4, RZ, R8 ;  /* 0x00000008ff047228 */ /* 0x000fe20000000000 */
[----:B------:R-:W-:-:S10]  /*2480*/  IMAD.MOV.U32 R0, RZ, RZ, 0x1 ;  /* 0x00000001ff007424 */ /* 0x000fd400078e00ff */
.L_x_31:
[----:B------:R-:W-:Y:S05]  /*2490*/  BSYNC.RECONVERGENT B7 ;  /* 0x0000000000077941 */ /* 0x000fea0003800200 */
.L_x_27:
        /* <DEDUP_REMOVED lines=11> */
[----:B------:R-:W4:Y:S01]  /*2550*/  LDG.E.128.CONSTANT R32, desc[UR4][R6.64+0x20] ;  /* 0x0000200406207981 */ /* 0x000f22000c1e9d00 */
[----:B------:R-:W-:Y:S01]  /*2560*/  LOP3.LUT R3, R0, 0x1, RZ, 0xc0, !PT ;  /* 0x0000000100037812 */ /* 0x000fe200078ec0ff */
[----:B------:R-:W-:Y:S01]  /*2570*/  IMAD.MOV.U32 R42, RZ, RZ, 0x20fd8164 ;  /* 0x20fd8164ff2a7424 */ /* 0x000fe200078e00ff */
[----:B------:R-:W-:Y:S01]  /*2580*/  DMUL R40, R4, R4 ;  /* 0x0000000404287228 */ /* 0x000fe20000000000 */
[----:B------:R-:W-:Y:S01]  /*2590*/  VIADD R17, R17, 0x2 ;  /* 0x0000000211117836 */ /* 0x000fe20000000000 */
[----:B------:R-:W-:Y:S01]  /*25a0*/  ISETP.NE.U32.AND P0, PT, R3, 0x1, PT ;  /* 0x000000010300780c */ /* 0x000fe20003f05070 */
[----:B------:R-:W-:Y:S01]  /*25b0*/  IMAD.MOV.U32 R3, RZ, RZ, 0x3da8ff83 ;  /* 0x3da8ff83ff037424 */ /* 0x000fe200078e00ff */
[----:B------:R-:W-:-:S02]  /*25c0*/  IADD3 R30, P1, PT, R30, 0x10, RZ ;  /* 0x000000101e1e7810 */ /* 0x000fc40007f3e0ff */
[----:B------:R-:W-:Y:S02]  /*25d0*/  FSEL R42, R42, -8.06006814911005101289e+34, !P0 ;  /* 0xf9785eba2a2a7808 */ /* 0x000fe40004000000 */
[----:B------:R-:W-:Y:S01]  /*25e0*/  FSEL R43, -R3, 0.11223486810922622681, !P0 ;  /* 0x3de5db65032b7808 */ /* 0x000fe20004000100 */
[----:B------:R-:W-:-:S05]  /*25f0*/  IMAD.X R31, RZ, RZ, R31, P1 ;  /* 0x000000ffff1f7224 */ /* 0x000fca00008e061f */
[----:B--2---:R-:W-:-:S08]  /*2600*/  DFMA R8, R40, R42, R8 ;  /* 0x0000002a2808722b */ /* 0x004fd00000000008 */
[----:B------:R-:W-:-:S08]  /*2610*/  DFMA R8, R40, R8, R10 ;  /* 0x000000082808722b */ /* 0x000fd0000000000a */
[----:B---3--:R-:W-:-:S08]  /*2620*/  DFMA R8, R40, R8, R12 ;  /* 0x000000082808722b */ /* 0x008fd0000000000c */
[----:B------:R-:W-:-:S08]  /*2630*/  DFMA R8, R40, R8, R14 ;  /* 0x000000082808722b */ /* 0x000fd0000000000e */
[----:B----4-:R-:W-:-:S08]  /*2640*/  DFMA R8, R40, R8, R32 ;  /* 0x000000082808722b */ /* 0x010fd00000000020 */
[----:B------:R-:W-:-:S08]  /*2650*/  DFMA R8, R40, R8, R34 ;  /* 0x000000082808722b */ /* 0x000fd00000000022 */
[----:B------:R-:W-:Y:S02]  /*2660*/  DFMA R4, R8, R4, R4 ;  /* 0x000000040804722b */ /* 0x000fe40000000004 */
[----:B------:R-:W-:-:S10]  /*2670*/  DFMA R8, R40, R8, 1 ;  /* 0x3ff000002808742b */ /* 0x000fd40000000008 */
[----:B------:R-:W-:Y:S02]  /*2680*/  FSEL R6, R8, R4, !P0 ;  /* 0x0000000408067208 */ /* 0x000fe40004000000 */
[----:B------:R-:W-:Y:S02]  /*2690*/  FSEL R7, R9, R5, !P0 ;  /* 0x0000000509077208 */ /* 0x000fe40004000000 */
[----:B------:R-:W-:-:S04]  /*26a0*/  LOP3.LUT P0, RZ, R0, 0x2, RZ, 0xc0, !PT ;  /* 0x0000000200ff7812 */ /* 0x000fc8000780c0ff */
[----:B------:R-:W-:-:S10]  /*26b0*/  DADD R4, RZ, -R6 ;  /* 0x00000000ff047229 */ /* 0x000fd40000000806 */
[----:B------:R-:W-:Y:S02]  /*26c0*/  FSEL R4, R6, R4, !P0 ;  /* 0x0000000406047208 */ /* 0x000fe40004000000 */
[----:B------:R-:W-:Y:S02]  /*26d0*/  FSEL R5, R7, R5, !P0 ;  /* 0x0000000507057208 */ /* 0x000fe40004000000 */
[----:B------:R-:W-:-:S04]  /*26e0*/  ISETP.NE.AND P0, PT, R17, RZ, PT ;  /* 0x000000ff1100720c */ /* 0x000fc80003f05270 */
[----:B------:R-:W-:-:S09]  /*26f0*/  DADD R26, R26, R4 ;  /* 0x000000001a1a7229 */ /* 0x000fd20000000004 */
[----:B------:R-:W-:Y:S05]  /*2700*/  @P0 BRA `(.L_x_32) ;  /* 0xfffffff400b80947 */ /* 0x000fea000383ffff */
[----:B------:R-:W-:Y:S05]  /*2710*/  BSYNC.RECONVERGENT B8 ;  /* 0x0000000000087941 */ /* 0x000fea0003800200 */
.L_x_22:
[----:B------:R-:W-:-:S07]  /*2720*/  IMAD.MOV.U32 R3, RZ, RZ, RZ ;  /* 0x000000ffff037224 */ /* 0x000fce00078e00ff */
.L_x_21:
[----:B------:R-:W-:Y:S05]  /*2730*/  BSYNC.RECONVERGENT B9 ;  /* 0x0000000000097941 */ /* 0x000fea0003800200 */
.L_x_20:
[----:B------:R-:W-:Y:S01]  /*2740*/  LOP3.LUT R0, R16, 0x1, RZ, 0xc0, !PT ;  /* 0x0000000110007812 */ /* 0x000fe200078ec0ff */
[----:B------:R-:W-:Y:S03]  /*2750*/  BSSY.RECONVERGENT B8, `(.L_x_33) ;  /* 0x000004d000087945 */ /* 0x000fe60003800200 */
[----:B------:R-:W-:-:S13]  /*2760*/  ISETP.NE.U32.AND P0, PT, R0, 0x1, PT ;  /* 0x000000010000780c */ /* 0x000fda0003f05070 */
[----:B------:R-:W-:Y:S05]  /*2770*/  @P0 BRA `(.L_x_34) ;  /* 0x0000000400280947 */ /* 0x000fea0003800000 */
[----:B-1----:R-:W-:Y:S02]  /*2780*/  R2UR UR4, R36 ;  /* 0x00000000240472ca */ /* 0x002fe400000e0000 */
[----:B------:R-:W-:Y:S02]  /*2790*/  R2UR UR5, R37 ;  /* 0x00000000250572ca */ /* 0x000fe400000e0000 */
[----:B------:R-:W-:-:S04]  /*27a0*/  LEA R4, P0, R2, R28, 0x3 ;  /* 0x0000001c02047211 */ /* 0x000fc800078018ff */
[----:B------:R-:W-:-:S07]  /*27b0*/  LEA.HI.X R5, R2, R29, R3, 0x3, P0 ;  /* 0x0000001d02057211 */ /* 0x000fce00000f1c03 */
[----:B------:R-:W2:Y:S01]  /*27c0*/  LD.E.64 R4, desc[UR4][R4.64] ;  /* 0x0000000404047980 */ /* 0x000ea2000c101b00 */
[----:B------:R-:W-:Y:S01]  /*27d0*/  UMOV UR4, 0x54442d18 ;  /* 0x54442d1800047882 */ /* 0x000fe20000000000 */
[----:B------:R-:W-:Y:S01]  /*27e0*/  UMOV UR5, 0x401921fb ;  /* 0x401921fb00057882 */ /* 0x000fe20000000000 */
[----:B------:R-:W-:Y:S01]  /*27f0*/  BSSY.RECONVERGENT B7, `(.L_x_35) ;  /* 0x0000020000077945 */ /* 0x000fe20003800200 */
[C---:B--2---:R-:W-:Y:S02]  /*2800*/  DMUL R2, R4.reuse, UR4 ;  /* 0x0000000404027c28 */ /* 0x044fe40008000000 */
[----:B------:R-:W-:-:S06]  /*2810*/  DFMA R38, R4, R4, R38 ;  /* 0x000000040426722b */ /* 0x000fcc0000000026 */
[----:B------:R-:W-:-:S14]  /*2820*/  DSETP.NEU.AND P0, PT, |R2|, +INF , PT ;  /* 0x7ff000000200742a */ /* 0x000fdc0003f0d200 */
        /* <DEDUP_REMOVED lines=23> */
.L_x_38:
[----:B------:R-:W-:Y:S05]  /*29a0*/  BSYNC.RECONVERGENT B6 ;  /* 0x0000000000067941 */ /* 0x000fea0003800200 */
.L_x_37:
[----:B------:R-:W-:Y:S01]  /*29b0*/  VIADD R0, R6, 0x1 ;  /* 0x0000000106007836 */ /* 0x000fe20000000000 */
[----:B------:R-:W-:Y:S06]  /*29c0*/  BRA `(.L_x_39) ;  /* 0x0000000000087947 */ /* 0x000fec0003800000 */
.L_x_36:
[----:B------:R-:W-:Y:S01]  /*29d0*/  DMUL R4, RZ, R2 ;  /* 0x00000002ff047228 */ /* 0x000fe20000000000 */
[----:B------:R-:W-:-:S10]  /*29e0*/  IMAD.MOV.U32 R0, RZ, RZ, 0x1 ;  /* 0x00000001ff007424 */ /* 0x000fd400078e00ff */
.L_x_39:
[----:B------:R-:W-:Y:S05]  /*29f0*/  BSYNC.RECONVERGENT B7 ;  /* 0x0000000000077941 */ /* 0x000fea0003800200 */
.L_x_35:
        /* <DEDUP_REMOVED lines=13> */
[----:B------:R-:W-:Y:S02]  /*2ad0*/  IMAD.MOV.U32 R32, RZ, RZ, 0x20fd8164 ;  /* 0x20fd8164ff207424 */ /* 0x000fe400078e00ff */
[----:B------:R-:W-:Y:S01]  /*2ae0*/  IMAD.MOV.U32 R17, RZ, RZ, 0x3da8ff83 ;  /* 0x3da8ff83ff117424 */ /* 0x000fe200078e00ff */
[----:B------:R-:W-:Y:S01]  /*2af0*/  ISETP.NE.U32.AND P0, PT, R6, 0x1, PT ;  /* 0x000000010600780c */ /* 0x000fe20003f05070 */
[----:B------:R-:W-:-:S03]  /*2b00*/  DMUL R6, R4, R4 ;  /* 0x0000000404067228 */ /* 0x000fc60000000000 */
[----:B------:R-:W-:Y:S02]  /*2b10*/  FSEL R32, R32, -8.06006814911005101289e+34, !P0 ;  /* 0xf9785eba20207808 */ /* 0x000fe40004000000 */
[----:B------:R-:W-:-:S06]  /*2b20*/  FSEL R33, -R17, 0.11223486810922622681, !P0 ;  /* 0x3de5db6511217808 */ /* 0x000fcc0004000100 */
        /* <DEDUP_REMOVED lines=13> */
[----:B------:R-:W-:-:S06]  /*2c00*/  FSEL R3, R5, R3, !P0 ;  /* 0x0000000305037208 */ /* 0x000fcc0004000000 */
[----:B------:R-:W-:-:S11]  /*2c10*/  DADD R26, R26, R2 ;  /* 0x000000001a1a7229 */ /* 0x000fd60000000002 */
.L_x_34:
[----:B------:R-:W-:Y:S05]  /*2c20*/  BSYNC.RECONVERGENT B8 ;  /* 0x0000000000087941 */ /* 0x000fea0003800200 */
.L_x_33:
[----:B------:R-:W-:-:S11]  /*2c30*/  DMUL R4, R38, 0.5 ;  /* 0x3fe0000026047828 */ /* 0x000fd60000000000 */
.L_x_19:
[----:B------:R-:W-:Y:S05]  /*2c40*/  BSYNC.RECONVERGENT B10 ;  /* 0x00000000000a7941 */ /* 0x000fea0003800200 */
.L_x_18:
[----:B------:R-:W0:Y:S01]  /*2c50*/  MUFU.RSQ64H R7, R5 ;  /* 0x0000000500077308 */ /* 0x000e220000001c00 */
[----:B------:R-:W-:Y:S01]  /*2c60*/  VIADD R6, R5, 0xfcb00000 ;  /* 0xfcb0000005067836 */ /* 0x000fe20000000000 */
[----:B------:R-:W-:Y:S01]  /*2c70*/  BSSY.RECONVERGENT B6, `(.L_x_40) ;  /* 0x0000017000067945 */ /* 0x000fe20003800200 */
[----:B------:R-:W-:Y:S02]  /*2c80*/  IMAD.MOV.U32 R8, RZ, RZ, 0x0 ;  /* 0x00000000ff087424 */ /* 0x000fe400078e00ff */
[----:B------:R-:W-:Y:S01]  /*2c90*/  IMAD.MOV.U32 R9, RZ, RZ, 0x3fd80000 ;  /* 0x3fd80000ff097424 */ /* 0x000fe200078e00ff */
[----:B------:R-:W-:Y:S01]  /*2ca0*/  ISETP.GE.U32.AND P0, PT, R6, 0x7ca00000, PT ;  /* 0x7ca000000600780c */ /* 0x000fe20003f06070 */
[----:B0-----:R-:W-:-:S08]  /*2cb0*/  DMUL R2, R6, R6 ;  /* 0x0000000606027228 */ /* 0x001fd00000000000 */
[----:B------:R-:W-:-:S08]  /*2cc0*/  DFMA R2, -R2, R4, 1 ;  /* 0x3ff000000202742b */ /* 0x000fd00000000104 */
[----:B------:R-:W-:Y:S02]  /*2cd0*/  DFMA R8, R2, R8, 0.5 ;  /* 0x3fe000000208742b */ /* 0x000fe40000000008 */
[----:B------:R-:W-:-:S08]  /*2ce0*/  DMUL R2, R6, R2 ;  /* 0x0000000206027228 */ /* 0x000fd00000000000 */
[----:B------:R-:W-:-:S08]  /*2cf0*/  DFMA R8, R8, R2, R6 ;  /* 0x000000020808722b */ /* 0x000fd00000000006 */
[----:B------:R-:W-:Y:S02]  /*2d00*/  DMUL R12, R8, R4 ;  /* 0x00000004080c7228 */ /* 0x000fe40000000000 */
[----:B------:R-:W-:Y:S02]  /*2d10*/  VIADD R11, R9, 0xfff00000 ;  /* 0xfff00000090b7836 */ /* 0x000fe40000000000 */
[----:B------:R-:W-:-:S04]  /*2d20*/  IMAD.MOV.U32 R10, RZ, RZ, R8 ;  /* 0x000000ffff0a7224 */ /* 0x000fc800078e0008 */
[----:B------:R-:W-:-:S08]  /*2d30*/  DFMA R14, R12, -R12, R4 ;  /* 0x8000000c0c0e722b */ /* 0x000fd00000000004 */
[----:B------:R-:W-:Y:S01]  /*2d40*/  DFMA R2, R14, R10, R12 ;  /* 0x0000000a0e02722b */ /* 0x000fe2000000000c */
[----:B------:R-:W-:Y:S10]  /*2d50*/  @!P0 BRA `(.L_x_41) ;  /* 0x0000000000208947 */ /* 0x000ff40003800000 */
[----:B------:R-:W-:Y:S01]  /*2d60*/  IMAD.MOV.U32 R10, RZ, RZ, R8 ;  /* 0x000000ffff0a7224 */ /* 0x000fe200078e0008 */
[----:B------:R-:W-:Y:S01]  /*2d70*/  MOV R20, 0x2dc0 ;  /* 0x00002dc000147802 */ /* 0x000fe20000000f00 */
[----:B------:R-:W-:Y:S02]  /*2d80*/  IMAD.MOV.U32 R8, RZ, RZ, R14 ;  /* 0x000000ffff087224 */ /* 0x000fe400078e000e */
[----:B------:R-:W-:Y:S02]  /*2d90*/  IMAD.MOV.U32 R9, RZ, RZ, R15 ;  /* 0x000000ffff097224 */ /* 0x000fe400078e000f */
[----:B------:R-:W-:-:S07]  /*2da0*/  IMAD.MOV.U32 R21, RZ, RZ, 0x0 ;  /* 0x00000000ff157424 */ /* 0x000fce00078e00ff */
[----:B-1----:R-:W-:Y:S05]  /*2db0*/  CALL.REL.NOINC `($__internal_1_$__cuda_sm20_dsqrt_rn_f64_mediumpath_v1) ;  /* 0x0000003800387944 */ /* 0x002fea0003c00000 */
[----:B------:R-:W-:Y:S02]  /*2dc0*/  IMAD.MOV.U32 R2, RZ, RZ, R4 ;  /* 0x000000ffff027224 */ /* 0x000fe400078e0004 */
[----:B------:R-:W-:-:S07]  /*2dd0*/  IMAD.MOV.U32 R3, RZ, RZ, R5 ;  /* 0x000000ffff037224 */ /* 0x000fce00078e0005 */
.L_x_41:
[----:B------:R-:W-:Y:S05]  /*2de0*/  BSYNC.RECONVERGENT B6 ;  /* 0x0000000000067941 */ /* 0x000fea0003800200 */
.L_x_40:
[----:B------:R-:W-:Y:S01]  /*2df0*/  UMOV UR4, 0x9999999a ;  /* 0x9999999a00047882 */ /* 0x000fe20000000000 */
[----:B------:R-:W-:Y:S01]  /*2e00*/  UMOV UR5, 0x3fc99999 ;  /* 0x3fc9999900057882 */ /* 0x000fe20000000000 */
[----:B------:R-:W-:Y:S01]  /*2e10*/  IMAD.MOV.U32 R8, RZ, RZ, 0x652b82fe ;  /* 0x652b82feff087424 */ /* 0x000fe200078e00ff */
[----:B------:R-:W-:Y:S01]  /*2e20*/  DMUL R2, R2, -UR4 ;  /* 0x8000000402027c28 */ /* 0x000fe20008000000 */
[----:B------:R-:W-:Y:S01]  /*2e30*/  IMAD.MOV.U32 R9, RZ, RZ, 0x3ff71547 ;  /* 0x3ff71547ff097424 */ /* 0x000fe200078e00ff */
[----:B------:R-:W-:Y:S01]  /*2e40*/  UMOV UR4, 0xfefa39ef ;  /* 0xfefa39ef00047882 */ /* 0x000fe20000000000 */
[----:B------:R-:W-:Y:S01]  /*2e50*/  UMOV UR5, 0x3fe62e42 ;  /* 0x3fe62e4200057882 */ /* 0x000fe20000000000 */
[----:B------:R-:W0:Y:S01]  /*2e60*/  I2F.F64 R6, R16 ;  /* 0x0000001000067312 */ /* 0x000e220000201c00 */
[----:B------:R-:W-:Y:S01]  /*2e70*/  IMAD.MOV.U32 R12, RZ, RZ, 0x1 ;  /* 0x00000001ff0c7424 */ /* 0x000fe200078e00ff */
[----:B------:R-:W-:Y:S01]  /*2e80*/  BSSY.RECONVERGENT B0, `(.L_x_42) ;  /* 0x0000043000007945 */ /* 0x000fe20003800200 */
[----:B------:R-:W-:Y:S01]  /*2e90*/  FSETP.GEU.AND P1, PT, |R27|, 6.5827683646048100446e-37, PT ;  /* 0x036000001b00780b */ /* 0x000fe20003f2e200 */
[----:B------:R-:W-:-:S02]  /*2ea0*/  DFMA R8, R2, R8, 6.75539944105574400000e+15 ;  /* 0x433800000208742b */ /* 0x000fc40000000008 */
[----:B------:R-:W-:-:S06]  /*2eb0*/  FSETP.GEU.AND P2, PT, |R3|, 4.1917929649353027344, PT ;  /* 0x4086232b0300780b */ /* 0x000fcc0003f4e200 */
[----:B------:R-:W-:Y:S01]  /*2ec0*/  DADD R4, R8, -6.75539944105574400000e+15 ;  /* 0xc338000008047429 */ /* 0x000fe20000000000 */
[----:B0-----:R-:W0:Y:S07]  /*2ed0*/  MUFU.RCP64H R13, R7 ;  /* 0x00000007000d7308 */ /* 0x001e2e0000001800 */
[----:B------:R-:W-:Y:S01]  /*2ee0*/  DFMA R10, R4, -UR4, R2 ;  /* 0x80000004040a7c2b */ /* 0x000fe20008000002 */
[----:B------:R-:W-:Y:S01]  /*2ef0*/  UMOV UR4, 0x3b39803f ;  /* 0x3b39803f00047882 */ /* 0x000fe20000000000 */
[----:B------:R-:W-:-:S06]  /*2f00*/  UMOV UR5, 0x3c7abc9e ;  /* 0x3c7abc9e00057882 */ /* 0x000fcc0000000000 */
[----:B------:R-:W-:Y:S01]  /*2f10*/  DFMA R10, R4, -UR4, R10 ;  /* 0x80000004040a7c2b */ /* 0x000fe2000800000a */
[----:B------:R-:W-:Y:S01]  /*2f20*/  UMOV UR4, 0x69ce2bdf ;  /* 0x69ce2bdf00047882 */ /* 0x000fe20000000000 */
[----:B------:R-:W-:Y:S01]  /*2f30*/  IMAD.MOV.U32 R4, RZ, RZ, -0x35dec16 ;  /* 0xfca213eaff047424 */ /* 0x000fe200078e00ff */
[----:B------:R-:W-:Y:S01]  /*2f40*/  UMOV UR5, 0x3e5ade15 ;  /* 0x3e5ade1500057882 */ /* 0x000fe20000000000 */
[----:B------:R-:W-:Y:S01]  /*2f50*/  IMAD.MOV.U32 R5, RZ, RZ, 0x3e928af3 ;  /* 0x3e928af3ff057424 */ /* 0x000fe200078e00ff */
[----:B0-----:R-:W-:-:S05]  /*2f60*/  DFMA R14, -R6, R12, 1 ;  /* 0x3ff00000060e742b */ /* 0x001fca000000010c */
[----:B------:R-:W-:Y:S01]  /*2f70*/  DFMA R4, R10, UR4, R4 ;  /* 0x000000040a047c2b */ /* 0x000fe20008000004 */
[----:B------:R-:W-:Y:S01]  /*2f80*/  UMOV UR4, 0x62401315 ;  /* 0x6240131500047882 */ /* 0x000fe20000000000 */
[----:B------:R-:W-:Y:S01]  /*2f90*/  UMOV UR5, 0x3ec71dee ;  /* 0x3ec71dee00057882 */ /* 0x000fe20000000000 */
[----:B------:R-:W-:-:S05]  /*2fa0*/  DFMA R14, R14, R14, R14 ;  /* 0x0000000e0e0e722b */ /* 0x000fca000000000e */
[----:B------:R-:W-:Y:S01]  /*2fb0*/  DFMA R4, R10, R4, UR4 ;  /* 0x000000040a047e2b */ /* 0x000fe20008000004 */
[----:B------:R-:W-:Y:S01]  /*2fc0*/  UMOV UR4, 0x7c89eb71 ;  /* 0x7c89eb7100047882 */ /* 0x000fe20000000000 */
[----:B------:R-:W-:Y:S01]  /*2fd0*/  UMOV UR5, 0x3efa0199 ;  /* 0x3efa019900057882 */ /* 0x000fe20000000000 */
[----:B------:R-:W-:-:S05]  /*2fe0*/  DFMA R14, R12, R14, R12 ;  /* 0x0000000e0c0e722b */ /* 0x000fca000000000c */
[----:B------:R-:W-:Y:S01]  /*2ff0*/  DFMA R4, R10, R4, UR4 ;  /* 0x000000040a047e2b */ /* 0x000fe20008000004 */
[----:B------:R-:W-:Y:S01]  /*3000*/  UMOV UR4, 0x14761f65 ;  /* 0x14761f6500047882 */ /* 0x000fe20000000000 */
[----:B------:R-:W-:Y:S01]  /*3010*/  UMOV UR5, 0x3f2a01a0 ;  /* 0x3f2a01a000057882 */ /* 0x000fe20000000000 */
[----:B------:R-:W-:-:S05]  /*3020*/  DFMA R12, -R6, R14, 1 ;  /* 0x3ff00000060c742b */ /* 0x000fca000000010e */
[----:B------:R-:W-:Y:S01]  /*3030*/  DFMA R4, R10, R4, UR4 ;  /* 0x000000040a047e2b */ /* 0x000fe20008000004 */
[----:B------:R-:W-:Y:S01]  /*3040*/  UMOV UR4, 0x1852b7af ;  /* 0x1852b7af00047882 */ /* 0x000fe20000000000 */
[----:B------:R-:W-:Y:S01]  /*3050*/  UMOV UR5, 0x3f56c16c ;  /* 0x3f56c16c00057882 */ /* 0x000fe20000000000 */
[----:B------:R-:W-:-:S05]  /*3060*/  DFMA R14, R14, R12, R14 ;  /* 0x0000000c0e0e722b */ /* 0x000fca000000000e */
[----:B------:R-:W-:Y:S01]  /*3070*/  DFMA R4, R10, R4, UR4 ;  /* 0x000000040a047e2b */ /* 0x000fe20008000004 */
[----:B------:R-:W-:Y:S01]  /*3080*/  UMOV UR4, 0x11122322 ;  /* 0x1112232200047882 */ /* 0x000fe20000000000 */
[----:B------:R-:W-:Y:S01]  /*3090*/  UMOV UR5, 0x3f811111 ;  /* 0x3f81111100057882 */ /* 0x000fe20000000000 */
[----:B------:R-:W-:-:S05]  /*30a0*/  DMUL R16, R14, R26 ;  /* 0x0000001a0e107228 */ /* 0x000fca0000000000 */
[----:B------:R-:W-:Y:S01]  /*30b0*/  DFMA R4, R10, R4, UR4 ;  /* 0x000000040a047e2b */ /* 0x000fe20008000004 */
[----:B------:R-:W-:Y:S01]  /*30c0*/  UMOV UR4, 0x555502a1 ;  /* 0x555502a100047882 */ /* 0x000fe20000000000 */
[----:B------:R-:W-:Y:S01]  /*30d0*/  UMOV UR5, 0x3fa55555 ;  /* 0x3fa5555500057882 */ /* 0x000fe20000000000 */
[----:B------:R-:W-:-:S05]  /*30e0*/  DFMA R28, -R6, R16, R26 ;  /* 0x00000010061c722b */ /* 0x000fca000000011a */
[----:B------:R-:W-:Y:S01]  /*30f0*/  DFMA R4, R10, R4, UR4 ;  /* 0x000000040a047e2b */ /* 0x000fe20008000004 */
[----:B------:R-:W-:Y:S01]  /*3100*/  UMOV UR4, 0x55555511 ;  /* 0x5555551100047882 */ /* 0x000fe20000000000 */
[----:B------:R-:W-:-:S06]  /*3110*/  UMOV UR5, 0x3fc55555 ;  /* 0x3fc5555500057882 */ /* 0x000fcc0000000000 */
[----:B------:R-:W-:Y:S01]  /*3120*/  DFMA R4, R10, R4, UR4 ;  /* 0x000000040a047e2b */ /* 0x000fe20008000004 */
[----:B------:R-:W-:Y:S01]  /*3130*/  UMOV UR4, 0xb ;  /* 0x0000000b00047882 */ /* 0x000fe20000000000 */
[----:B------:R-:W-:-:S06]  /*3140*/  UMOV UR5, 0x3fe00000 ;  /* 0x3fe0000000057882 */ /* 0x000fcc0000000000 */
[----:B------:R-:W-:Y:S02]  /*3150*/  DFMA R12, R10, R4, UR4 ;  /* 0x000000040a0c7e2b */ /* 0x000fe40008000004 */
[----:B------:R-:W-:-:S06]  /*3160*/  DFMA R4, R14, R28, R16 ;  /* 0x0000001c0e04722b */ /* 0x000fcc0000000010 */
[----:B------:R-:W-:-:S04]  /*3170*/  DFMA R12, R10, R12, 1 ;  /* 0x3ff000000a0c742b */ /* 0x000fc8000000000c */
[----:B------:R-:W-:-:S04]  /*3180*/  FFMA R0, RZ, R7, R5 ;  /* 0x00000007ff007223 */ /* 0x000fc80000000005 */
[----:B------:R-:W-:Y:S01]  /*3190*/  DFMA R12, R10, R12, 1 ;  /* 0x3ff000000a0c742b */ /* 0x000fe2000000000c */
[----:B------:R-:W-:-:S09]  /*31a0*/  FSETP.GT.AND P0, PT, |R0|, 1.469367938527859385e-39, PT ;  /* 0x001000000000780b */ /* 0x000fd20003f04200 */
        /* <DEDUP_REMOVED lines=9> */
[----:B------:R-:W-:Y:S02]  /*3240*/  FSEL R17, R11, RZ, P2 ;  /* 0x000000ff0b117208 */ /* 0x000fe40001000000 */
[----:B------:R-:W-:-:S05]  /*3250*/  @!P3 SHF.R.S32.HI R3, RZ, 0x1, R0 ;  /* 0x00000001ff03b819 */ /* 0x000fca0000011400 */
[----:B------:R-:W-:Y:S02]  /*3260*/  @!P3 IMAD.IADD R8, R8, 0x1, -R3 ;  /* 0x000000010808b824 */ /* 0x000fe400078e0a03 */
[----:B------:R-:W-:-:S03]  /*3270*/  @!P3 IMAD R3, R3, 0x100000, R13 ;  /* 0x001000000303b824 */ /* 0x000fc600078e020d */
[----:B------:R-:W-:Y:S01]  /*3280*/  @!P3 LEA R9, R8, 0x3ff00000, 0x14 ;  /* 0x3ff000000809b811 */ /* 0x000fe200078ea0ff */
[----:B------:R-:W-:-:S06]  /*3290*/  @!P3 IMAD.MOV.U32 R8, RZ, RZ, RZ ;  /* 0x000000ffff08b224 */ /* 0x000fcc00078e00ff */
[----:B------:R-:W-:-:S11]  /*32a0*/  @!P3 DMUL R16, R2, R8 ;  /* 0x000000080210b228 */ /* 0x000fd60000000000 */
.L_x_43:
[----:B------:R-:W-:Y:S05]  /*32b0*/  BSYNC.RECONVERGENT B0 ;  /* 0x0000000000007941 */ /* 0x000fea0003800200 */
.L_x_42:
[----:B------:R-:W-:Y:S04]  /*32c0*/  BSSY.RECONVERGENT B6, `(.L_x_44) ;  /* 0x0000007000067945 */ /* 0x000fe80003800200 */
[----:B------:R-:W-:Y:S05]  /*32d0*/  @P0 BRA P1, `(.L_x_45) ;  /* 0x0000000000140947 */ /* 0x000fea0000800000 */
[----:B------:R-:W-:Y:S01]  /*32e0*/  IMAD.MOV.U32 R4, RZ, RZ, R26 ;  /* 0x000000ffff047224 */ /* 0x000fe200078e001a */
[----:B------:R-:W-:Y:S01]  /*32f0*/  MOV R20, 0x3330 ;  /* 0x0000333000147802 */ /* 0x000fe20000000f00 */
[----:B------:R-:W-:Y:S02]  /*3300*/  IMAD.MOV.U32 R5, RZ, RZ, R27 ;  /* 0x000000ffff057224 */ /* 0x000fe400078e001b */
[----:B------:R-:W-:-:S07]  /*3310*/  IMAD.MOV.U32 R21, RZ, RZ, 0x0 ;  /* 0x00000000ff157424 */ /* 0x000fce00078e00ff */
[----:B-1----:R-:W-:Y:S05]  /*3320*/  CALL.REL.NOINC `($__internal_0_$__cuda_sm20_div_rn_f64_full) ;  /* 0x0000002c00347944 */ /* 0x002fea0003c00000 */
.L_x_45:
[----:B------:R-:W-:Y:S05]  /*3330*/  BSYNC.RECONVERGENT B6 ;  /* 0x0000000000067941 */ /* 0x000fea0003800200 */
.L_x_44:
[----:B------:R-:W-:Y:S01]  /*3340*/  IMAD.MOV.U32 R2, RZ, RZ, 0x652b82fe ;  /* 0x652b82feff027424 */ /* 0x000fe200078e00ff */
[----:B------:R-:W-:Y:S01]  /*3350*/  FSETP.GEU.AND P0, PT, |R5|, 4.1917929649353027344, PT ;  /* 0x4086232b0500780b */ /* 0x000fe20003f0e200 */
[----:B------:R-:W-:Y:S01]  /*3360*/  IMAD.MOV.U32 R3, RZ, RZ, 0x3ff71547 ;  /* 0x3ff71547ff037424 */ /* 0x000fe200078e00ff */
[----:B------:R-:W-:Y:S01]  /*3370*/  BSSY.RECONVERGENT B0, `(.L_x_46) ;  /* 0x0000038000007945 */ /* 0x000fe20003800200 */
[----:B------:R-:W-:Y:S02]  /*3380*/  IMAD.MOV.U32 R6, RZ, RZ, -0x105c611 ;  /* 0xfefa39efff067424 */ /* 0x000fe400078e00ff */
[----:B------:R-:W-:Y:S02]  /*3390*/  IMAD.MOV.U32 R7, RZ, RZ, 0x3fe62e42 ;  /* 0x3fe62e42ff077424 */ /* 0x000fe400078e00ff */
[----:B------:R-:W-:Y:S01]  /*33a0*/  DFMA R2, R4, R2, 6.75539944105574400000e+15 ;  /* 0x433800000402742b */ /* 0x000fe20000000002 */
[----:B------:R-:W-:Y:S02]  /*33b0*/  IMAD.MOV.U32 R8, RZ, RZ, 0x3b39803f ;  /* 0x3b39803fff087424 */ /* 0x000fe400078e00ff */
[----:B------:R-:W-:-:S02]  /*33c0*/  IMAD.MOV.U32 R9, RZ, RZ, 0x3c7abc9e ;  /* 0x3c7abc9eff097424 */ /* 0x000fc400078e00ff */
[----:B------:R-:W-:Y:S02]  /*33d0*/  IMAD.MOV.U32 R14, RZ, RZ, 0x62401315 ;  /* 0x62401315ff0e7424 */ /* 0x000fe400078e00ff */
[----:B------:R-:W-:Y:S01]  /*33e0*/  IMAD.MOV.U32 R15, RZ, RZ, 0x3ec71dee ;  /* 0x3ec71deeff0f7424 */ /* 0x000fe200078e00ff */
[----:B------:R-:W-:-:S08]  /*33f0*/  DADD R10, R2, -6.75539944105574400000e+15 ;  /* 0xc3380000020a7429 */ /* 0x000fd00000000000 */
[----:B------:R-:W-:-:S08]  /*3400*/  DFMA R12, R10, -R6, R4 ;  /* 0x800000060a0c722b */ /* 0x000fd00000000004 */
[----:B------:R-:W-:Y:S01]  /*3410*/  DFMA R40, R10, -R8, R12 ;  /* 0x800000080a28722b */ /* 0x000fe2000000000c */
[----:B------:R-:W-:Y:S02]  /*3420*/  IMAD.MOV.U32 R10, RZ, RZ, 0x69ce2bdf ;  /* 0x69ce2bdfff0a7424 */ /* 0x000fe400078e00ff */
[----:B------:R-:W-:Y:S02]  /*3430*/  IMAD.MOV.U32 R11, RZ, RZ, 0x3e5ade15 ;  /* 0x3e5ade15ff0b7424 */ /* 0x000fe400078e00ff */
[----:B------:R-:W-:Y:S02]  /*3440*/  IMAD.MOV.U32 R12, RZ, RZ, -0x35dec16 ;  /* 0xfca213eaff0c7424 */ /* 0x000fe400078e00ff */
[----:B------:R-:W-:-:S06]  /*3450*/  IMAD.MOV.U32 R13, RZ, RZ, 0x3e928af3 ;  /* 0x3e928af3ff0d7424 */ /* 0x000fcc00078e00ff */
[----:B------:R-:W-:-:S08]  /*3460*/  DFMA R26, R40, R10, R12 ;  /* 0x0000000a281a722b */ /* 0x000fd0000000000c */
[----:B------:R-:W-:Y:S01]  /*3470*/  DFMA R28, R40, R26, R14 ;  /* 0x0000001a281c722b */ /* 0x000fe2000000000e */
[----:B------:R-:W-:Y:S02]  /*3480*/  IMAD.MOV.U32 R26, RZ, RZ, 0x7c89eb71 ;  /* 0x7c89eb71ff1a7424 */ /* 0x000fe400078e00ff */
[----:B------:R-:W-:-:S06]  /*3490*/  IMAD.MOV.U32 R27, RZ, RZ, 0x3efa0199 ;  /* 0x3efa0199ff1b7424 */ /* 0x000fcc00078e00ff */
        /* <DEDUP_REMOVED lines=9> */
[----:B-1----:R-:W-:Y:S01]  /*3530*/  DFMA R36, R40, R34, R32 ;  /* 0x000000222824722b */ /* 0x002fe20000000020 */
        /* <DEDUP_REMOVED lines=8> */
[----:B------:R-:W-:-:S08]  /*35c0*/  DFMA R42, R40, R42, R38 ;  /* 0x0000002a282a722b */ /* 0x000fd00000000026 */
[----:B------:R-:W-:-:S08]  /*35d0*/  DFMA R42, R40, R42, 1 ;  /* 0x3ff00000282a742b */ /* 0x000fd0000000002a */
[----:B------:R-:W-:-:S10]  /*35e0*/  DFMA R42, R40, R42, 1 ;  /* 0x3ff00000282a742b */ /* 0x000fd4000000002a */
[----:B------:R-:W-:Y:S02]  /*35f0*/  IMAD R41, R2, 0x100000, R43 ;  /* 0x0010000002297824 */ /* 0x000fe400078e022b */
[----:B------:R-:W-:Y:S01]  /*3600*/  IMAD.MOV.U32 R40, RZ, RZ, R42 ;  /* 0x000000ffff287224 */ /* 0x000fe200078e002a */
[----:B------:R-:W-:Y:S06]  /*3610*/  @!P0 BRA `(.L_x_47) ;  /* 0x0000000000348947 */ /* 0x000fec0003800000 */
[----:B------:R-:W-:Y:S01]  /*3620*/  FSETP.GEU.AND P1, PT, |R5|, 4.2275390625, PT ;  /* 0x408748000500780b */ /* 0x000fe20003f2e200 */
[C---:B------:R-:W-:Y:S02]  /*3630*/  DSETP.GEU.AND P0, PT, R4.reuse, RZ, PT ;  /* 0x000000ff0400722a */ /* 0x040fe40003f0e000 */
[----:B------:R-:W-:-:S10]  /*3640*/  DADD R4, R4, +INF ;  /* 0x7ff0000004047429 */ /* 0x000fd40000000000 */
[----:B------:R-:W-:Y:S02]  /*3650*/  @!P1 LEA.HI R0, R2, R2, RZ, 0x1 ;  /* 0x0000000202009211 */ /* 0x000fe400078f08ff */
[----:B------:R-:W-:Y:S02]  /*3660*/  FSEL R41, R5, RZ, P0 ;  /* 0x000000ff05297208 */ /* 0x000fe40000000000 */
[----:B------:R-:W-:Y:S02]  /*3670*/  @!P1 SHF.R.S32.HI R3, RZ, 0x1, R0 ;  /* 0x00000001ff039819 */ /* 0x000fe40000011400 */
[----:B------:R-:W-:Y:S01]  /*3680*/  FSEL R40, R4, RZ, P0 ;  /* 0x000000ff04287208 */ /* 0x000fe20000000000 */
[----:B------:R-:W-:Y:S02]  /*3690*/  @!P1 IMAD.MOV.U32 R4, RZ, RZ, RZ ;  /* 0x000000ffff049224 */ /* 0x000fe400078e00ff */
[----:B------:R-:W-:Y:S02]  /*36a0*/  @!P1 IMAD.IADD R2, R2, 0x1, -R3 ;  /* 0x0000000102029824 */ /* 0x000fe400078e0a03 */
[----:B------:R-:W-:-:S03]  /*36b0*/  @!P1 IMAD R3, R3, 0x100000, R43 ;  /* 0x0010000003039824 */ /* 0x000fc600078e022b */
[----:B------:R-:W-:Y:S01]  /*36c0*/  @!P1 LEA R5, R2, 0x3ff00000, 0x14 ;  /* 0x3ff0000002059811 */ /* 0x000fe200078ea0ff */
[----:B------:R-:W-:-:S06]  /*36d0*/  @!P1 IMAD.MOV.U32 R2, RZ, RZ, R42 ;  /* 0x000000ffff029224 */ /* 0x000fcc00078e002a */
[----:B------:R-:W-:-:S11]  /*36e0*/  @!P1 DMUL R40, R2, R4 ;  /* 0x0000000402289228 */ /* 0x000fd60000000000 */
.L_x_47:
[----:B------:R-:W-:Y:S05]  /*36f0*/  BSYNC.RECONVERGENT B0 ;  /* 0x0000000000007941 */ /* 0x000fea0003800200 */
.L_x_46:
[----:B------:R-:W-:Y:S01]  /*3700*/  IMAD.MOV.U32 R2, RZ, RZ, 0x1 ;  /* 0x00000001ff027424 */ /* 0x000fe200078e00ff */
[----:B------:R-:W-:Y:S01]  /*3710*/  UMOV UR4, 0x0 ;  /* 0x0000000000047882 */ /* 0x000fe20000000000 */
[----:B------:R-:W-:Y:S01]  /*3720*/  IMAD.MOV.U32 R3, RZ, RZ, 0x43380000 ;  /* 0x43380000ff037424 */ /* 0x000fe200078e00ff */
[----:B------:R-:W-:-:S05]  /*3730*/  UMOV UR5, 0x43380000 ;  /* 0x4338000000057882 */ /* 0x000fca0000000000 */
[----:B------:R-:W-:-:S08]  /*3740*/  DADD R2, R2, -UR4 ;  /* 0x8000000402027e29 */ /* 0x000fd00008000000 */
[----:B------:R-:W-:-:S08]  /*3750*/  DFMA R6, R2, -R6, 1 ;  /* 0x3ff000000206742b */ /* 0x000fd00000000806 */
[----:B------:R-:W-:-:S08]  /*3760*/  DFMA R6, R2, -R8, R6 ;  /* 0x800000080206722b */ /* 0x000fd00000000006 */
[----:B------:R-:W-:-:S08]  /*3770*/  DFMA R10, R6, R10, R12 ;  /* 0x0000000a060a722b */ /* 0x000fd0000000000c */
        /* <DEDUP_REMOVED lines=8> */
[----:B------:R-:W-:-:S08]  /*3800*/  DFMA R10, R6, R10, 1 ;  /* 0x3ff00000060a742b */ /* 0x000fd0000000000a */
[----:B------:R-:W-:-:S10]  /*3810*/  DFMA R10, R6, R10, 1 ;  /* 0x3ff00000060a742b */ /* 0x000fd4000000000a */
[----:B------:R-:W-:-:S06]  /*3820*/  VIADD R11, R11, 0x100000 ;  /* 0x001000000b0b7836 */ /* 0x000fcc0000000000 */
[----:B------:R-:W-:-:S08]  /*3830*/  DADD R10, R10, -R40 ;  /* 0x000000000a0a7229 */ /* 0x000fd00000000828 */
[----:B------:R-:W-:-:S08]  /*3840*/  DADD R10, R10, 20 ;  /* 0x403400000a0a7429 */ /* 0x000fd00000000000 */
[----:B------:R-:W-:Y:S01]  /*3850*/  DFMA R4, R16, -20, R10 ;  /* 0xc03400001004782b */ /* 0x000fe2000000000a */
[----:B------:R-:W-:Y:S10]  /*3860*/  BRA `(.L_x_48) ;  /* 0x0000000c00707947 */ /* 0x000ff40003800000 */
.L_x_17:
[----:B-1----:R-:W-:Y:S02]  /*3870*/  R2UR UR4, R36 ;  /* 0x00000000240472ca */ /* 0x002fe400000e0000 */
[----:B------:R-:W-:-:S13]  /*3880*/  R2UR UR5, R37 ;  /* 0x00000000250572ca */ /* 0x000fda00000e0000 */
[----:B------:R-:W2:Y:S01]  /*3890*/  LD.E.64 R28, desc[UR4][R28.64] ;  /* 0x000000041c1c7980 */ /* 0x000ea2000c101b00 */
[----:B------:R-:W-:Y:S01]  /*38a0*/  IMAD.MOV.U32 R8, RZ, RZ, 0x0 ;  /* 0x00000000ff087424 */ /* 0x000fe200078e00ff */
[----:B------:R-:W-:Y:S01]  /*38b0*/  BSSY.RECONVERGENT B6, `(.L_x_49) ;  /* 0x000001a000067945 */ /* 0x000fe20003800200 */
[----:B------:R-:W-:Y:S01]  /*38c0*/  IMAD.MOV.U32 R9, RZ, RZ, 0x3fd80000 ;  /* 0x3fd80000ff097424 */ /* 0x000fe200078e00ff */
[----:B--2---:R-:W-:-:S08]  /*38d0*/  DMUL R2, R28, 0.5 ;  /* 0x3fe000001c027828 */ /* 0x004fd00000000000 */
[----:B------:R-:W-:-:S06]  /*38e0*/  DMUL R2, R28, R2 ;  /* 0x000000021c027228 */ /* 0x000fcc0000000000 */
[----:B------:R-:W0:Y:S04]  /*38f0*/  MUFU.RSQ64H R7, R3 ;  /* 0x0000000300077308 */ /* 0x000e280000001c00 */
[----:B------:R-:W-:-:S05]  /*3900*/  VIADD R6, R3, 0xfcb00000 ;  /* 0xfcb0000003067836 */ /* 0x000fca0000000000 */
[----:B------:R-:W-:Y:S01]  /*3910*/  ISETP.GE.U32.AND P0, PT, R6, 0x7ca00000, PT ;  /* 0x7ca000000600780c */ /* 0x000fe20003f06070 */
[----:B0-----:R-:W-:-:S08]  /*3920*/  DMUL R4, R6, R6 ;  /* 0x0000000606047228 */ /* 0x001fd00000000000 */
[----:B------:R-:W-:-:S08]  /*3930*/  DFMA R4, R2, -R4, 1 ;  /* 0x3ff000000204742b */ /* 0x000fd00000000804 */
        /* <DEDUP_REMOVED lines=13> */
[----:B------:R-:W-:Y:S02]  /*3a10*/  IMAD.MOV.U32 R8, RZ, RZ, R14 ;  /* 0x000000ffff087224 */ /* 0x000fe400078e000e */
[----:B------:R-:W-:Y:S02]  /*3a20*/  IMAD.MOV.U32 R9, RZ, RZ, R15 ;  /* 0x000000ffff097224 */ /* 0x000fe400078e000f */
[----:B------:R-:W-:-:S07]  /*3a30*/  IMAD.MOV.U32 R21, RZ, RZ, 0x0 ;  /* 0x00000000ff157424 */ /* 0x000fce00078e00ff */
[----:B------:R-:W-:Y:S05]  /*3a40*/  CALL.REL.NOINC `($__internal_1_$__cuda_sm20_dsqrt_rn_f64_mediumpath_v1) ;  /* 0x0000002c00147944 */ /* 0x000fea0003c00000 */
.L_x_50:
[----:B------:R-:W-:Y:S05]  /*3a50*/  BSYNC.RECONVERGENT B6 ;  /* 0x0000000000067941 */ /* 0x000fea0003800200 */
.L_x_49:
[----:B------:R-:W-:Y:S01]  /*3a60*/  UMOV UR4, 0x9999999a ;  /* 0x9999999a00047882 */ /* 0x000fe20000000000 */
[----:B------:R-:W-:Y:S01]  /*3a70*/  UMOV UR5, 0x3fc99999 ;  /* 0x3fc9999900057882 */ /* 0x000fe20000000000 */
[----:B------:R-:W-:Y:S01]  /*3a80*/  IMAD.MOV.U32 R8, RZ, RZ, 0x652b82fe ;  /* 0x652b82feff087424 */ /* 0x000fe200078e00ff */
[----:B------:R-:W-:Y:S01]  /*3a90*/  DMUL R6, R4, -UR4 ;  /* 0x8000000404067c28 */ /* 0x000fe20008000000 */
[----:B------:R-:W-:Y:S01]  /*3aa0*/  IMAD.MOV.U32 R9, RZ, RZ, 0x3ff71547 ;  /* 0x3ff71547ff097424 */ /* 0x000fe200078e00ff */
[----:B------:R-:W-:Y:S01]  /*3ab0*/  UMOV UR4, 0xfefa39ef ;  /* 0xfefa39ef00047882 */ /* 0x000fe20000000000 */
[----:B------:R-:W-:Y:S01]  /*3ac0*/  UMOV UR5, 0x3fe62e42 ;  /* 0x3fe62e4200057882 */ /* 0x000fe20000000000 */
[----:B------:R-:W-:Y:S04]  /*3ad0*/  BSSY.RECONVERGENT B0, `(.L_x_51) ;  /* 0x0000036000007945 */ /* 0x000fe80003800200 */
[----:B------:R-:W-:-:S02]  /*3ae0*/  DFMA R8, R6, R8, 6.75539944105574400000e+15 ;  /* 0x433800000608742b */ /* 0x000fc40000000008 */
[----:B------:R-:W-:-:S06]  /*3af0*/  FSETP.GEU.AND P0, PT, |R7|, 4.1917929649353027344, PT ;  /* 0x4086232b0700780b */ /* 0x000fcc0003f0e200 */
        /* <DEDUP_REMOVED lines=43> */
[----:B------:R-:W-:Y:S02]  /*3db0*/  @!P1 LEA.HI R0, R8, R8, RZ, 0x1 ;  /* 0x0000000808009211 */ /* 0x000fe400078f08ff */
[----:B------:R-:W-:Y:S02]  /*3dc0*/  FSEL R17, R11, RZ, P0 ;  /* 0x000000ff0b117208 */ /* 0x000fe40000000000 */
[----:B------:R-:W-:-:S05]  /*3dd0*/  @!P1 SHF.R.S32.HI R5, RZ, 0x1, R0 ;  /* 0x00000001ff059819 */ /* 0x000fca0000011400 */
[----:B------:R-:W-:Y:S02]  /*3de0*/  @!P1 IMAD.IADD R4, R8, 0x1, -R5 ;  /* 0x0000000108049824 */ /* 0x000fe400078e0a05 */
[----:B------:R-:W-:-:S03]  /*3df0*/  @!P1 IMAD R3, R5, 0x100000, R3 ;  /* 0x0010000005039824 */ /* 0x000fc600078e0203 */
[----:B------:R-:W-:Y:S01]  /*3e00*/  @!P1 LEA R5, R4, 0x3ff00000, 0x14 ;  /* 0x3ff0000004059811 */ /* 0x000fe200078ea0ff */
[----:B------:R-:W-:-:S06]  /*3e10*/  @!P1 IMAD.MOV.U32 R4, RZ, RZ, RZ ;  /* 0x000000ffff049224 */ /* 0x000fcc00078e00ff */
[----:B------:R-:W-:-:S11]  /*3e20*/  @!P1 DMUL R16, R2, R4 ;  /* 0x0000000402109228 */ /* 0x000fd60000000000 */
.L_x_52:
[----:B------:R-:W-:Y:S05]  /*3e30*/  BSYNC.RECONVERGENT B0 ;  /* 0x0000000000007941 */ /* 0x000fea0003800200 */
.L_x_51:
[----:B------:R-:W-:Y:S01]  /*3e40*/  UMOV UR4, 0x54442d18 ;  /* 0x54442d1800047882 */ /* 0x000fe20000000000 */
[----:B------:R-:W-:Y:S01]  /*3e50*/  UMOV UR5, 0x401921fb ;  /* 0x401921fb00057882 */ /* 0x000fe20000000000 */
[----:B------:R-:W-:Y:S01]  /*3e60*/  BSSY.RECONVERGENT B7, `(.L_x_53) ;  /* 0x000001e000077945 */ /* 0x000fe20003800200 */
[----:B------:R-:W-:-:S08]  /*3e70*/  DMUL R28, R28, UR4 ;  /* 0x000000041c1c7c28 */ /* 0x000fd00008000000 */
        /* <DEDUP_REMOVED lines=26> */
.L_x_56:
[----:B------:R-:W-:Y:S05]  /*4020*/  BSYNC.RECONVERGENT B6 ;  /* 0x0000000000067941 */ /* 0x000fea0003800200 */
.L_x_55:
[----:B------:R-:W-:-:S07]  /*4030*/  VIADD R0, R6, 0x1 ;  /* 0x0000000106007836 */ /* 0x000fce0000000000 */
.L_x_54:
[----:B------:R-:W-:Y:S05]  /*4040*/  BSYNC.RECONVERGENT B7 ;  /* 0x0000000000077941 */ /* 0x000fea0003800200 */
.L_x_53:
        /* <DEDUP_REMOVED lines=14> */
[----:B------:R-:W-:Y:S01]  /*4130*/  UMOV UR4, 0xfefa39ef ;  /* 0xfefa39ef00047882 */ /* 0x000fe20000000000 */
[----:B------:R-:W-:Y:S01]  /*4140*/  IMAD.MOV.U32 R27, RZ, RZ, 0x3da8ff83 ;  /* 0x3da8ff83ff1b7424 */ /* 0x000fe200078e00ff */
[----:B------:R-:W-:Y:S01]  /*4150*/  ISETP.NE.U32.AND P0, PT, R6, 0x1, PT ;  /* 0x000000010600780c */ /* 0x000fe20003f05070 */
[----:B------:R-:W-:Y:S01]  /*4160*/  DMUL R6, R4, R4 ;  /* 0x0000000404067228 */ /* 0x000fe20000000000 */
[----:B------:R-:W-:Y:S01]  /*4170*/  UMOV UR5, 0x3fe62e42 ;  /* 0x3fe62e4200057882 */ /* 0x000fe20000000000 */
[----:B------:R-:W-:Y:S01]  /*4180*/  BSSY.RECONVERGENT B0, `(.L_x_57) ;  /* 0x0000049000007945 */ /* 0x000fe20003800200 */
[----:B------:R-:W-:-:S02]  /*4190*/  FSEL R26, R26, -8.06006814911005101289e+34, !P0 ;  /* 0xf9785eba1a1a7808 */ /* 0x000fc40004000000 */
        /* <DEDUP_REMOVED lines=8> */
[----:B------:R-:W-:Y:S01]  /*4220*/  DFMA R6, R6, R8, 1 ;  /* 0x3ff000000606742b */ /* 0x000fe20000000008 */
[----:B------:R-:W-:Y:S02]  /*4230*/  IMAD.MOV.U32 R8, RZ, RZ, 0x652b82fe ;  /* 0x652b82feff087424 */ /* 0x000fe400078e00ff */
[----:B------:R-:W-:-:S07]  /*4240*/  IMAD.MOV.U32 R9, RZ, RZ, 0x3ff71547 ;  /* 0x3ff71547ff097424 */ /* 0x000fce00078e00ff */
[----:B------:R-:W-:Y:S02]  /*4250*/  FSEL R4, R6, R4, !P0 ;  /* 0x0000000406047208 */ /* 0x000fe40004000000 */
[----:B------:R-:W-:Y:S02]  /*4260*/  FSEL R5, R7, R5, !P0 ;  /* 0x0000000507057208 */ /* 0x000fe40004000000 */
[----:B------:R-:W-:-:S04]  /*4270*/  LOP3.LUT P0, RZ, R0, 0x2, RZ, 0xc0, !PT ;  /* 0x0000000200ff7812 */ /* 0x000fc8000780c0ff */
[----:B------:R-:W-:-:S10]  /*4280*/  DADD R2, RZ, -R4 ;  /* 0x00000000ff027229 */ /* 0x000fd40000000804 */
[----:B------:R-:W-:Y:S02]  /*4290*/  FSEL R2, R4, R2, !P0 ;  /* 0x0000000204027208 */ /* 0x000fe40004000000 */
[----:B------:R-:W-:-:S06]  /*42a0*/  FSEL R3, R5, R3, !P0 ;  /* 0x0000000305037208 */ /* 0x000fcc0004000000 */
[----:B------:R-:W-:-:S08]  /*42b0*/  DMUL R6, R2, 0.5 ;  /* 0x3fe0000002067828 */ /* 0x000fd00000000000 */
[----:B------:R-:W-:Y:S02]  /*42c0*/  DFMA R8, R6, R8, 6.75539944105574400000e+15 ;  /* 0x433800000608742b */ /* 0x000fe40000000008 */
        /* <DEDUP_REMOVED lines=52> */
.L_x_58:
[----:B------:R-:W-:Y:S05]  /*4610*/  BSYNC.RECONVERGENT B0 ;  /* 0x0000000000007941 */ /* 0x000fea0003800200 */
.L_x_57:
[----:B------:R-:W-:-:S11]  /*4620*/  DFMA R4, R16, -20, -R4 ;  /* 0xc03400001004782b */ /* 0x000fd60000000804 */
.L_x_48:
[----:B------:R-:W-:Y:S05]  /*4630*/  BSYNC.RECONVERGENT B11 ;  /* 0x00000000000b7941 */ /* 0x000fea0003800200 */
.L_x_16:
[----:B------:R-:W2:Y:S01]  /*4640*/  LDL R20, [R1+0x14] ;  /* 0x0000140001147983 */ /* 0x000ea20000100800 */
[----:B------:R0:W-:Y:S05]  /*4650*/  BMOV.32 B6, R18 ;  /* 0x0000001206007356 */ /* 0x0001ea0000000000 */
[----:B------:R-:W2:Y:S01]  /*4660*/  LDL R21, [R1+0x18] ;  /* 0x0000180001157983 */ /* 0x000ea20000100800 */
[----:B------:R1:W-:Y:S05]  /*4670*/  BMOV.32 B7, R19 ;  /* 0x0000001307007356 */ /* 0x0003ea0000000000 */
[----:B------:R3:W-:Y:S05]  /*4680*/  BMOV.32 B8, R22 ;  /* 0x0000001608007356 */ /* 0x0007ea0000000000 */
[----:B------:R4:W-:Y:S05]  /*4690*/  BMOV.32 B9, R23 ;  /* 0x0000001709007356 */ /* 0x0009ea0000000000 */
[----:B------:R5:W-:Y:S05]  /*46a0*/  BMOV.32 B10, R24 ;  /* 0x000000180a007356 */ /* 0x000bea0000000000 */
[----:B------:R5:W-:Y:S05]  /*46b0*/  BMOV.32 B11, R25 ;  /* 0x000000190b007356 */ /* 0x000bea0000000000 */
[----:B------:R-:W2:Y:S04]  /*46c0*/  LDL R2, [R1] ;  /* 0x0000000001027983 */ /* 0x000ea80000100800 */
[----:B------:R-:W2:Y:S04]  /*46d0*/  LDL R16, [R1+0x4] ;  /* 0x0000040001107983 */ /* 0x000ea80000100800 */
[----:B------:R-:W2:Y:S04]  /*46e0*/  LDL R17, [R1+0x8] ;  /* 0x0000080001117983 */ /* 0x000ea80000100800 */
[----:B0-----:R-:W2:Y:S04]  /*46f0*/  LDL R18, [R1+0xc] ;  /* 0x00000c0001127983 */ /* 0x001ea80000100800 */
[----:B-1----:R-:W2:Y:S04]  /*4700*/  LDL R19, [R1+0x10] ;  /* 0x0000100001137983 */ /* 0x002ea80000100800 */
[----:B---3--:R-:W2:Y:S04]  /*4710*/  LDL R22, [R1+0x1c] ;  /* 0x00001c0001167983 */ /* 0x008ea80000100800 */
[----:B----4-:R-:W2:Y:S04]  /*4720*/  LDL R23, [R1+0x20] ;  /* 0x0000200001177983 */ /* 0x010ea80000100800 */
[----:B-----5:R-:W2:Y:S04]  /*4730*/  LDL R24, [R1+0x24] ;  /* 0x0000240001187983 */ /* 0x020ea80000100800 */
[----:B------:R-:W2:Y:S04]  /*4740*/  LDL R25, [R1+0x28] ;  /* 0x0000280001197983 */ /* 0x000ea80000100800 */
        /* <DEDUP_REMOVED lines=11> */
[----:B------:R0:W2:Y:S02]  /*4800*/  LDL R45, [R1+0x58] ;  /* 0x00005800012d7983 */ /* 0x0000a40000100800 */
[----:B0-----:R-:W-:Y:S01]  /*4810*/  VIADD R1, R1, 0x60 ;  /* 0x0000006001017836 */ /* 0x001fe20000000000 */
[----:B--2---:R-:W-:Y:S06]  /*4820*/  RET.REL.NODEC R20 `(_Z9sa_kernelPdidddi) ;  /* 0xffffffb414f47950 */ /* 0x004fec0003c3ffff */
        .type           $_Z9sa_kernelPdidddi$_Z14rastrigin_cudaPdi,@function
        .size           $_Z9sa_kernelPdidddi$_Z14rastrigin_cudaPdi,($__internal_0_$__cuda_sm20_div_rn_f64_full - $_Z9sa_kernelPdidddi$_Z14rastrigin_cudaPdi)
$_Z9sa_kernelPdidddi$_Z14rastrigin_cudaPdi:
        /* <DEDUP_REMOVED lines=34> */
[----:B0--34-:R-:W-:Y:S05]  /*4a50*/  @P0 BRA `(.L_x_60) ;  /* 0x0000000400200947 */ /* 0x019fea0003800000 */
[----:B-1----:R-:W-:Y:S02]  /*4a60*/  R2UR UR4, R36 ;  /* 0x00000000240472ca */ /* 0x002fe400000e0000 */
[----:B------:R-:W-:-:S13]  /*4a70*/  R2UR UR5, R37 ;  /* 0x00000000250572ca */ /* 0x000fda00000e0000 */
[----:B------:R-:W2:Y:S01]  /*4a80*/  LD.E.64 R30, desc[UR4][R30.64] ;  /* 0x000000041e1e7980 */ /* 0x000ea2000c101b00 */
[----:B------:R-:W-:Y:S01]  /*4a90*/  UMOV UR4, 0x54442d18 ;  /* 0x54442d1800047882 */ /* 0x000fe20000000000 */
[----:B------:R-:W-:Y:S01]  /*4aa0*/  UMOV UR5, 0x401921fb ;  /* 0x401921fb00057882 */ /* 0x000fe20000000000 */
[----:B------:R-:W-:Y:S01]  /*4ab0*/  BSSY.RECONVERGENT B7, `(.L_x_61) ;  /* 0x000001e000077945 */ /* 0x000fe20003800200 */
[----:B--2---:R-:W-:-:S08]  /*4ac0*/  DMUL R2, R30, UR4 ;  /* 0x000000041e027c28 */ /* 0x004fd00008000000 */
        /* <DEDUP_REMOVED lines=26> */
.L_x_64:
[----:B------:R-:W-:Y:S05]  /*4c70*/  BSYNC.RECONVERGENT B6 ;  /* 0x0000000000067941 */ /* 0x000fea0003800200 */
.L_x_63:
[----:B------:R-:W-:-:S07]  /*4c80*/  VIADD R0, R6, 0x1 ;  /* 0x0000000106007836 */ /* 0x000fce0000000000 */
.L_x_62:
[----:B------:R-:W-:Y:S05]  /*4c90*/  BSYNC.RECONVERGENT B7 ;  /* 0x0000000000077941 */ /* 0x000fea0003800200 */
.L_x_61:
        /* <DEDUP_REMOVED lines=33> */
[----:B------:R-:W-:-:S08]  /*4eb0*/  DMUL R4, R4, -10 ;  /* 0xc024000004047828 */ /* 0x000fd00000000000 */
[----:B------:R-:W-:Y:S01]  /*4ec0*/  DFMA R4, R30, R30, R4 ;  /* 0x0000001e1e04722b */ /* 0x000fe20000000004 */
[----:B------:R-:W-:Y:S10]  /*4ed0*/  BRA `(.L_x_65) ;  /* 0x0000000c00d07947 */ /* 0x000ff40003800000 */
.L_x_60:
[----:B------:R-:W-:Y:S01]  /*4ee0*/  ISETP.GE.AND P0, PT, R16, 0x1, PT ;  /* 0x000000011000780c */ /* 0x000fe20003f06270 */
[----:B------:R-:W-:Y:S01]  /*4ef0*/  BSSY.RECONVERGENT B10, `(.L_x_66) ;  /* 0x00000f00000a7945 */ /* 0x000fe20003800200 */
[----:B------:R-:W-:-:S11]  /*4f00*/  CS2R R26, SRZ ;  /* 0x00000000001a7805 */ /* 0x000fd6000001ff00 */
[----:B------:R-:W-:Y:S05]  /*4f10*/  @!P0 BRA `(.L_x_67) ;  /* 0x0000000c00b48947 */ /* 0x000fea0003800000 */
[----:B------:R-:W-:Y:S01]  /*4f20*/  ISETP.NE.AND P0, PT, R16, 0x1, PT ;  /* 0x000000011000780c */ /* 0x000fe20003f05270 */
[----:B------:R-:W-:Y:S01]  /*4f30*/  BSSY.RECONVERGENT B9, `(.L_x_68) ;  /* 0x000009e000097945 */ /* 0x000fe20003800200 */
[----:B------:R-:W-:Y:S02]  /*4f40*/  CS2R R26, SRZ ;  /* 0x00000000001a7805 */ /* 0x000fe4000001ff00 */
[----:B------:R-:W-:-:S09]  /*4f50*/  CS2R R2, SRZ ;  /* 0x0000000000027805 */ /* 0x000fd2000001ff00 */
[----:B------:R-:W-:Y:S05]  /*4f60*/  @!P0 BRA `(.L_x_69) ;  /* 0x0000000800688947 */ /* 0x000fea0003800000 */
[----:B------:R-:W-:Y:S01]  /*4f70*/  IADD3 R28, P0, PT, R30, 0x8, RZ ;  /* 0x000000081e1c7810 */ /* 0x000fe20007f1e0ff */
[----:B------:R-:W-:Y:S01]  /*4f80*/  BSSY.RECONVERGENT B8, `(.L_x_70) ;  /* 0x0000097000087945 */ /* 0x000fe20003800200 */
[----:B------:R-:W-:Y:S02]  /*4f90*/  LOP3.LUT R2, R16, 0x7ffffffe, RZ, 0xc0, !PT ;  /* 0x7ffffffe10027812 */ /* 0x000fe400078ec0ff */
[----:B------:R-:W-:Y:S01]  /*4fa0*/  CS2R R26, SRZ ;  /* 0x00000000001a7805 */ /* 0x000fe2000001ff00 */
[----:B------:R-:W-:Y:S02]  /*4fb0*/  IMAD.X R29, RZ, RZ, R31, P0 ;  /* 0x000000ffff1d7224 */ /* 0x000fe400000e061f */
[----:B------:R-:W-:-:S07]  /*4fc0*/  IMAD.MOV R17, RZ, RZ, -R2 ;  /* 0x000000ffff117224 */ /* 0x000fce00078e0a02 */
.L_x_80:
        /* <DEDUP_REMOVED lines=34> */
.L_x_74:
[----:B------:R-:W-:Y:S05]  /*51f0*/  BSYNC.RECONVERGENT B6 ;  /* 0x0000000000067941 */ /* 0x000fea0003800200 */
.L_x_73:
[----:B------:R-:W-:-:S07]  /*5200*/  VIADD R0, R6, 0x1 ;  /* 0x0000000106007836 */ /* 0x000fce0000000000 */
.L_x_72:
[----:B------:R-:W-:Y:S05]  /*5210*/  BSYNC.RECONVERGENT B7 ;  /* 0x0000000000077941 */ /* 0x000fea0003800200 */
.L_x_71:
        /* <DEDUP_REMOVED lines=36> */
[----:B------:R-:W-:Y:S01]  /*5460*/  FSEL R5, R9, R5, !P0 ;  /* 0x0000000509057208 */ /* 0x000fe20004000000 */
[----:B-----5:R-:W-:-:S05]  /*5470*/  DMUL R8, R6, UR4 ;  /* 0x0000000406087c28 */ /* 0x020fca0008000000 */
[----:B------:R-:W-:-:S03]  /*5480*/  DFMA R26, R4, -10, R26 ;  /* 0xc0240000041a782b */ /* 0x000fc6000000001a */
[----:B------:R-:W-:-:S05]  /*5490*/  DSETP.NEU.AND P0, PT, |R8|, +INF , PT ;  /* 0x7ff000000800742a */ /* 0x000fca0003f0d200 */
[----:B------:R-:W-:-:S09]  /*54a0*/  DFMA R26, R6, R6, R26 ;  /* 0x00000006061a722b */ /* 0x000fd2000000001a */
        /* <DEDUP_REMOVED lines=23> */
.L_x_78:
[----:B------:R-:W-:Y:S05]  /*5620*/  BSYNC.RECONVERGENT B6 ;  /* 0x0000000000067941 */ /* 0x000fea0003800200 */
.L_x_77:
[----:B------:R-:W-:Y:S01]  /*5630*/  VIADD R0, R6, 0x1 ;  /* 0x0000000106007836 */ /* 0x000fe20000000000 */
[----:B------:R-:W-:Y:S06]  /*5640*/  BRA `(.L_x_79) ;  /* 0x0000000000087947 */ /* 0x000fec0003800000 */
.L_x_76:
[----:B------:R-:W-:Y:S01]  /*5650*/  DMUL R4, RZ, R8 ;  /* 0x00000008ff047228 */ /* 0x000fe20000000000 */
[----:B------:R-:W-:-:S10]  /*5660*/  IMAD.MOV.U32 R0, RZ, RZ, 0x1 ;  /* 0x00000001ff007424 */ /* 0x000fd400078e00ff */
.L_x_79:
[----:B------:R-:W-:Y:S05]  /*5670*/  BSYNC.RECONVERGENT B7 ;  /* 0x0000000000077941 */ /* 0x000fea0003800200 */
.L_x_75:
        /* <DEDUP_REMOVED lines=37> */
[----:B------:R-:W-:-:S09]  /*58d0*/  DFMA R26, R4, -10, R26 ;  /* 0xc0240000041a782b */ /* 0x000fd2000000001a */
[----:B------:R-:W-:Y:S05]  /*58e0*/  @P0 BRA `(.L_x_80) ;  /* 0xfffffff400b80947 */ /* 0x000fea000383ffff */
[----:B------:R-:W-:Y:S05]  /*58f0*/  BSYNC.RECONVERGENT B8 ;  /* 0x0000000000087941 */ /* 0x000fea0003800200 */
.L_x_70:
[----:B------:R-:W-:-:S07]  /*5900*/  IMAD.MOV.U32 R3, RZ, RZ, RZ ;  /* 0x000000ffff037224 */ /* 0x000fce00078e00ff */
.L_x_69:
[----:B------:R-:W-:Y:S05]  /*5910*/  BSYNC.RECONVERGENT B9 ;  /* 0x0000000000097941 */ /* 0x000fea0003800200 */
.L_x_68:
[----:B------:R-:W-:-:S04]  /*5920*/  LOP3.LUT R0, R16, 0x1, RZ, 0xc0, !PT ;  /* 0x0000000110007812 */ /* 0x000fc800078ec0ff */
        /* <DEDUP_REMOVED lines=36> */
.L_x_84:
[----:B------:R-:W-:Y:S05]  /*5b70*/  BSYNC.RECONVERGENT B6 ;  /* 0x0000000000067941 */ /* 0x000fea0003800200 */
.L_x_83:
[----:B------:R-:W-:Y:S01]  /*5b80*/  VIADD R0, R6, 0x1 ;  /* 0x0000000106007836 */ /* 0x000fe20000000000 */
[----:B------:R-:W-:Y:S06]  /*5b90*/  BRA `(.L_x_85) ;  /* 0x0000000000087947 */ /* 0x000fec0003800000 */
.L_x_82:
[----:B------:R-:W-:Y:S01]  /*5ba0*/  DMUL R4, RZ, R2 ;  /* 0x00000002ff047228 */ /* 0x000fe20000000000 */
[----:B------:R-:W-:-:S10]  /*5bb0*/  IMAD.MOV.U32 R0, RZ, RZ, 0x1 ;  /* 0x00000001ff007424 */ /* 0x000fd400078e00ff */
.L_x_85:
[----:B------:R-:W-:Y:S05]  /*5bc0*/  BSYNC.RECONVERGENT B7 ;  /* 0x0000000000077941 */ /* 0x000fea0003800200 */
.L_x_81:
        /* <DEDUP_REMOVED lines=33> */
[----:B------:R-:W-:-:S11]  /*5de0*/  DFMA R26, R2, -10, R26 ;  /* 0xc0240000021a782b */ /* 0x000fd6000000001a */
.L_x_67:
[----:B------:R-:W-:Y:S05]  /*5df0*/  BSYNC.RECONVERGENT B10 ;  /* 0x00000000000a7941 */ /* 0x000fea0003800200 */
.L_x_66:
[----:B------:R-:W0:Y:S02]  /*5e00*/  I2F.F64 R4, R16 ;  /* 0x0000001000047312 */ /* 0x000e240000201c00 */
[----:B0-----:R-:W-:-:S11]  /*5e10*/  DFMA R4, R4, 10, R26 ;  /* 0x402400000404782b */ /* 0x001fd6000000001a */
.L_x_65:
[----:B------:R-:W-:Y:S05]  /*5e20*/  BSYNC.RECONVERGENT B11 ;  /* 0x00000000000b7941 */ /* 0x000fea0003800200 */
.L_x_59:
        /* <DEDUP_REMOVED lines=12> */
[----:B---3--:R-:W2:Y:S04]  /*5ef0*/  LDL R19, [R1+0x10] ;  /* 0x0000100001137983 */ /* 0x008ea80000100800 */
[----:B----4-:R-:W2:Y:S04]  /*5f00*/  LDL R22, [R1+0x1c] ;  /* 0x00001c0001167983 */ /* 0x010ea80000100800 */
[----:B-----5:R-:W2:Y:S04]  /*5f10*/  LDL R23, [R1+0x20] ;  /* 0x0000200001177983 */ /* 0x020ea80000100800 */
[----:B-1----:R-:W2:Y:S04]  /*5f20*/  LDL R24, [R1+0x24] ;  /* 0x0000240001187983 */ /* 0x002ea80000100800 */
        /* <DEDUP_REMOVED lines=13> */
        .weak           $__internal_0_$__cuda_sm20_div_rn_f64_full
        .type           $__internal_0_$__cuda_sm20_div_rn_f64_full,@function
        .size           $__internal_0_$__cuda_sm20_div_rn_f64_full,($__internal_1_$__cuda_sm20_dsqrt_rn_f64_mediumpath_v1 - $__internal_0_$__cuda_sm20_div_rn_f64_full)
$__internal_0_$__cuda_sm20_div_rn_f64_full:
[----:B------:R-:W-:Y:S02]  /*6000*/  VIADD R1, R1, 0xffffffe0 ;  /* 0xffffffe001017836 */ /* 0x000fe40000000000 */
[----:B------:R-:W-:Y:S02]  /*6010*/  IMAD.MOV.U32 R3, RZ, RZ, R7 ;  /* 0x000000ffff037224 */ /* 0x000fe400078e0007 */
[----:B------:R-:W-:Y:S01]  /*6020*/  IMAD.MOV.U32 R7, RZ, RZ, R5 ;  /* 0x000000ffff077224 */ /* 0x000fe200078e0005 */
[----:B------:R-:W-:Y:S04]  /*6030*/  STL [R1+0x18], R23 ;  /* 0x0000181701007387 */ /* 0x000fe80000100800 */
[----:B------:R-:W-:Y:S04]  /*6040*/  STL [R1+0x14], R22 ;  /* 0x0000141601007387 */ /* 0x000fe80000100800 */
[----:B------:R-:W-:Y:S04]  /*6050*/  STL [R1+0x10], R19 ;  /* 0x0000101301007387 */ /* 0x000fe80000100800 */
[----:B------:R-:W-:Y:S04]  /*6060*/  STL [R1+0xc], R18 ;  /* 0x00000c1201007387 */ /* 0x000fe80000100800 */
[----:B------:R-:W-:Y:S04]  /*6070*/  STL [R1+0x8], R17 ;  /* 0x0000081101007387 */ /* 0x000fe80000100800 */
[----:B------:R-:W-:Y:S04]  /*6080*/  STL [R1+0x4], R16 ;  /* 0x0000041001007387 */ /* 0x000fe80000100800 */
[----:B------:R0:W-:Y:S02]  /*6090*/  STL [R1], R2 ;  /* 0x0000000201007387 */ /* 0x0001e40000100800 */
[----:B0-----:R-:W-:-:S02]  /*60a0*/  IMAD.MOV.U32 R2, RZ, RZ, R6 ;  /* 0x000000ffff027224 */ /* 0x001fc400078e0006 */
[----:B------:R-:W-:Y:S01]  /*60b0*/  IMAD.MOV.U32 R6, RZ, RZ, R4 ;  /* 0x000000ffff067224 */ /* 0x000fe200078e0004 */
[C---:B------:R-:W-:Y:S01]  /*60c0*/  FSETP.GEU.AND P0, PT, |R3|.reuse, 1.469367938527859385e-39, PT ;  /* 0x001000000300780b */ /* 0x040fe20003f0e200 */
[----:B------:R-:W-:Y:S01]  /*60d0*/  IMAD.MOV.U32 R4, RZ, RZ, 0x1 ;  /* 0x00000001ff047424 */ /* 0x000fe200078e00ff */
[----:B------:R-:W-:Y:S01]  /*60e0*/  LOP3.LUT R8, R3, 0x800fffff, RZ, 0xc0, !PT ;  /* 0x800fffff03087812 */ /* 0x000fe200078ec0ff */
[----:B------:R-:W-:Y:S01]  /*60f0*/  IMAD.MOV.U32 R16, RZ, RZ, 0x1ca00000 ;  /* 0x1ca00000ff107424 */ /* 0x000fe200078e00ff */
[----:B------:R-:W-:Y:S01]  /*6100*/  FSETP.GEU.AND P2, PT, |R7|, 1.469367938527859385e-39, PT ;  /* 0x001000000700780b */ /* 0x000fe20003f4e200 */
[----:B------:R-:W-:Y:S01]  /*6110*/  BSSY.RECONVERGENT B0, `(.L_x_86) ;  /* 0x000004f000007945 */ /* 0x000fe20003800200 */
[----:B------:R-:W-:Y:S01]  /*6120*/  LOP3.LUT R9, R8, 0x3ff00000, RZ, 0xfc, !PT ;  /* 0x3ff0000008097812 */ /* 0x000fe200078efcff */
[----:B------:R-:W-:Y:S01]  /*6130*/  IMAD.MOV.U32 R8, RZ, RZ, R2 ;  /* 0x000000ffff087224 */ /* 0x000fe200078e0002 */
[----:B------:R-:W-:Y:S02]  /*6140*/  LOP3.LUT R18, R3, 0x7ff00000, RZ, 0xc0, !PT ;  /* 0x7ff0000003127812 */ /* 0x000fe400078ec0ff */
[----:B------:R-:W-:-:S03]  /*6150*/  LOP3.LUT R19, R7, 0x7ff00000, RZ, 0xc0, !PT ;  /* 0x7ff0000007137812 */ /* 0x000fc600078ec0ff */
[----:B------:R-:W-:Y:S01]  /*6160*/  @!P0 DMUL R8, R2, 8.98846567431157953865e+307 ;  /* 0x7fe0000002088828 */ /* 0x000fe20000000000 */
[----:B------:R-:W-:Y:S01]  /*6170*/  ISETP.GE.U32.AND P1, PT, R19, R18, PT ;  /* 0x000000121300720c */ /* 0x000fe20003f26070 */
[----:B------:R-:W-:Y:S02]  /*6180*/  IMAD.MOV.U32 R17, RZ, RZ, R19 ;  /* 0x000000ffff117224 */ /* 0x000fe400078e0013 */
[----:B------:R-:W-:Y:S02]  /*6190*/  IMAD.MOV.U32 R0, RZ, RZ, R18 ;  /* 0x000000ffff007224 */ /* 0x000fe400078e0012 */
[----:B------:R-:W0:Y:S04]  /*61a0*/  MUFU.RCP64H R5, R9 ;  /* 0x0000000900057308 */ /* 0x000e280000001800 */
[----:B------:R-:W-:-:S05]  /*61b0*/  @!P0 LOP3.LUT R0, R9, 0x7ff00000, RZ, 0xc0, !PT ;  /* 0x7ff0000009008812 */ /* 0x000fca00078ec0ff */
[----:B------:R-:W-:Y:S01]  /*61c0*/  VIADD R23, R0, 0xffffffff ;  /* 0xffffffff00177836 */ /* 0x000fe20000000000 */
[----:B0-----:R-:W-:-:S08]  /*61d0*/  DFMA R10, R4, -R8, 1 ;  /* 0x3ff00000040a742b */ /* 0x001fd00000000808 */
[----:B------:R-:W-:-:S08]  /*61e0*/  DFMA R10, R10, R10, R10 ;  /* 0x0000000a0a0a722b */ /* 0x000fd0000000000a */
[----:B------:R-:W-:Y:S01]  /*61f0*/  DFMA R12, R4, R10, R4 ;  /* 0x0000000a040c722b */ /* 0x000fe20000000004 */
[----:B------:R-:W-:Y:S01]  /*6200*/  SEL R11, R16, 0x63400000, !P1 ;  /* 0x63400000100b7807 */ /* 0x000fe20004800000 */
[----:B------:R-:W-:-:S03]  /*6210*/  IMAD.MOV.U32 R10, RZ, RZ, R6 ;  /* 0x000000ffff0a7224 */ /* 0x000fc600078e0006 */
[C-C-:B------:R-:W-:Y:S02]  /*6220*/  @!P2 LOP3.LUT R4, R11.reuse, 0x80000000, R7.reuse, 0xf8, !PT ;  /* 0x800000000b04a812 */ /* 0x140fe400078ef807 */
[----:B------:R-:W-:Y:S01]  /*6230*/  LOP3.LUT R11, R11, 0x800fffff, R7, 0xf8, !PT ;  /* 0x800fffff0b0b7812 */ /* 0x000fe200078ef807 */
[----:B------:R-:W-:Y:S01]  /*6240*/  DFMA R14, R12, -R8, 1 ;  /* 0x3ff000000c0e742b */ /* 0x000fe20000000808 */
[----:B------:R-:W-:Y:S01]  /*6250*/  @!P2 LOP3.LUT R5, R4, 0x100000, RZ, 0xfc, !PT ;  /* 0x001000000405a812 */ /* 0x000fe200078efcff */
[----:B------:R-:W-:-:S06]  /*6260*/  @!P2 IMAD.MOV.U32 R4, RZ, RZ, RZ ;  /* 0x000000ffff04a224 */ /* 0x000fcc00078e00ff */
[----:B------:R-:W-:Y:S02]  /*6270*/  @!P2 DFMA R10, R10, 2, -R4 ;  /* 0x400000000a0aa82b */ /* 0x000fe40000000804 */
[----:B------:R-:W-:-:S08]  /*6280*/  DFMA R14, R12, R14, R12 ;  /* 0x0000000e0c0e722b */ /* 0x000fd0000000000c */
[----:B------:R-:W-:Y:S01]  /*6290*/  @!P2 LOP3.LUT R17, R11, 0x7ff00000, RZ, 0xc0, !PT ;  /* 0x7ff000000b11a812 */ /* 0x000fe200078ec0ff */
[----:B------:R-:W-:-:S04]  /*62a0*/  DMUL R4, R14, R10 ;  /* 0x0000000a0e047228 */ /* 0x000fc80000000000 */
[----:B------:R-:W-:-:S04]  /*62b0*/  VIADD R22, R17, 0xffffffff ;  /* 0xffffffff11167836 */ /* 0x000fc80000000000 */
[----:B------:R-:W-:Y:S01]  /*62c0*/  DFMA R12, R4, -R8, R10 ;  /* 0x80000008040c722b */ /* 0x000fe2000000000a */
[----:B------:R-:W-:-:S04]  /*62d0*/  ISETP.GT.U32.AND P0, PT, R22, 0x7feffffe, PT ;  /* 0x7feffffe1600780c */ /* 0x000fc80003f04070 */
[----:B------:R-:W-:-:S03]  /*62e0*/  ISETP.GT.U32.OR P0, PT, R23, 0x7feffffe, P0 ;  /* 0x7feffffe1700780c */ /* 0x000fc60000704470 */
[----:B------:R-:W-:-:S10]  /*62f0*/  DFMA R12, R14, R12, R4 ;  /* 0x0000000c0e0c722b */ /* 0x000fd40000000004 */
[----:B------:R-:W-:Y:S05]  /*6300*/  @P0 BRA `(.L_x_87) ;  /* 0x0000000000680947 */ /* 0x000fea0003800000 */
[CC--:B------:R-:W-:Y:S01]  /*6310*/  VIADDMNMX R0, R19.reuse, -R18.reuse, 0xb9600000, !PT ;  /* 0xb960000013007446 */ /* 0x0c0fe20007800912 */
[----:B------:R-:W-:Y:S01]  /*6320*/  IMAD.MOV.U32 R6, RZ, RZ, RZ ;  /* 0x000000ffff067224 */ /* 0x000fe200078e00ff */
[----:B------:R-:W-:Y:S02]  /*6330*/  ISETP.GE.U32.AND P0, PT, R19, R18, PT ;  /* 0x000000121300720c */ /* 0x000fe40003f06070 */
[----:B------:R-:W-:Y:S02]  /*6340*/  VIMNMX R0, PT, PT, R0, 0x46a00000, PT ;  /* 0x46a0000000007848 */ /* 0x000fe40003fe0100 */
[----:B------:R-:W-:-:S05]  /*6350*/  SEL R5, R16, 0x63400000, !P0 ;  /* 0x6340000010057807 */ /* 0x000fca0004000000 */
[----:B------:R-:W-:-:S04]  /*6360*/  IMAD.IADD R0, R0, 0x1, -R5 ;  /* 0x0000000100007824 */ /* 0x000fc800078e0a05 */
[----:B------:R-:W-:-:S06]  /*6370*/  VIADD R7, R0, 0x7fe00000 ;  /* 0x7fe0000000077836 */ /* 0x000fcc0000000000 */
[----:B------:R-:W-:-:S10]  /*6380*/  DMUL R4, R12, R6 ;  /* 0x000000060c047228 */ /* 0x000fd40000000000 */
[----:B------:R-:W-:-:S13]  /*6390*/  FSETP.GTU.AND P0, PT, |R5|, 1.469367938527859385e-39, PT ;  /* 0x001000000500780b */ /* 0x000fda0003f0c200 */
[----:B------:R-:W-:Y:S05]  /*63a0*/  @P0 BRA `(.L_x_88) ;  /* 0x0000000000940947 */ /* 0x000fea0003800000 */
[----:B------:R-:W-:Y:S01]  /*63b0*/  DFMA R8, R12, -R8, R10 ;  /* 0x800000080c08722b */ /* 0x000fe2000000000a */
[----:B------:R-:W-:-:S09]  /*63c0*/  IMAD.MOV.U32 R6, RZ, RZ, RZ ;  /* 0x000000ffff067224 */ /* 0x000fd200078e00ff */
[C---:B------:R-:W-:Y:S02]  /*63d0*/  FSETP.NEU.AND P0, PT, R9.reuse, RZ, PT ;  /* 0x000000ff0900720b */ /* 0x040fe40003f0d000 */
[----:B------:R-:W-:-:S04]  /*63e0*/  LOP3.LUT R11, R9, 0x80000000, R3, 0x48, !PT ;  /* 0x80000000090b7812 */ /* 0x000fc800078e4803 */
[----:B------:R-:W-:-:S07]  /*63f0*/  LOP3.LUT R7, R11, R7, RZ, 0xfc, !PT ;  /* 0x000000070b077212 */ /* 0x000fce00078efcff */
[----:B------:R-:W-:Y:S05]  /*6400*/  @!P0 BRA `(.L_x_88) ;  /* 0x00000000007c8947 */ /* 0x000fea0003800000 */
[----:B------:R-:W-:Y:S01]  /*6410*/  IMAD.MOV R3, RZ, RZ, -R0 ;  /* 0x000000ffff037224 */ /* 0x000fe200078e0a00 */
[----:B------:R-:W-:Y:S01]  /*6420*/  DMUL.RP R6, R12, R6 ;  /* 0x000000060c067228 */ /* 0x000fe20000008000 */
[----:B------:R-:W-:-:S06]  /*6430*/  IMAD.MOV.U32 R2, RZ, RZ, RZ ;  /* 0x000000ffff027224 */ /* 0x000fcc00078e00ff */
[----:B------:R-:W-:-:S03]  /*6440*/  DFMA R2, R4, -R2, R12 ;  /* 0x800000020402722b */ /* 0x000fc6000000000c */
[----:B------:R-:W-:-:S03]  /*6450*/  LOP3.LUT R11, R7, R11, RZ, 0x3c, !PT ;  /* 0x0000000b070b7212 */ /* 0x000fc600078e3cff */
[----:B------:R-:W-:-:S04]  /*6460*/  IADD3 R2, PT, PT, -R0, -0x43300000, RZ ;  /* 0xbcd0000000027810 */ /* 0x000fc80007ffe1ff */
[----:B------:R-:W-:-:S04]  /*6470*/  FSETP.NEU.AND P0, PT, |R3|, R2, PT ;  /* 0x000000020300720b */ /* 0x000fc80003f0d200 */
[----:B------:R-:W-:Y:S02]  /*6480*/  FSEL R4, R6, R4, !P0 ;  /* 0x0000000406047208 */ /* 0x000fe40004000000 */
[----:B------:R-:W-:Y:S01]  /*6490*/  FSEL R5, R11, R5, !P0 ;  /* 0x000000050b057208 */ /* 0x000fe20004000000 */
[----:B------:R-:W-:Y:S06]  /*64a0*/  BRA `(.L_x_88) ;  /* 0x0000000000547947 */ /* 0x000fec0003800000 */
.L_x_87:
[----:B------:R-:W-:-:S14]  /*64b0*/  DSETP.NAN.AND P0, PT, R6, R6, PT ;  /* 0x000000060600722a */ /* 0x000fdc0003f08000 */
[----:B------:R-:W-:Y:S05]  /*64c0*/  @P0 BRA `(.L_x_89) ;  /* 0x0000000000440947 */ /* 0x000fea0003800000 */
[----:B------:R-:W-:-:S14]  /*64d0*/  DSETP.NAN.AND P0, PT, R2, R2, PT ;  /* 0x000000020200722a */ /* 0x000fdc0003f08000 */
[----:B------:R-:W-:Y:S05]  /*64e0*/  @P0 BRA `(.L_x_90) ;  /* 0x0000000000300947 */ /* 0x000fea0003800000 */
[----:B------:R-:W-:Y:S01]  /*64f0*/  ISETP.NE.AND P0, PT, R17, R0, PT ;  /* 0x000000001100720c */ /* 0x000fe20003f05270 */
[----:B------:R-:W-:Y:S02]  /*6500*/  IMAD.MOV.U32 R4, RZ, RZ, 0x0 ;  /* 0x00000000ff047424 */ /* 0x000fe400078e00ff */
[----:B------:R-:W-:-:S10]  /*6510*/  IMAD.MOV.U32 R5, RZ, RZ, -0x80000 ;  /* 0xfff80000ff057424 */ /* 0x000fd400078e00ff */
[----:B------:R-:W-:Y:S05]  /*6520*/  @!P0 BRA `(.L_x_88) ;  /* 0x0000000000348947 */ /* 0x000fea0003800000 */
[----:B------:R-:W-:Y:S02]  /*6530*/  ISETP.NE.AND P0, PT, R17, 0x7ff00000, PT ;  /* 0x7ff000001100780c */ /* 0x000fe40003f05270 */
[----:B------:R-:W-:Y:S02]  /*6540*/  LOP3.LUT R5, R7, 0x80000000, R3, 0x48, !PT ;  /* 0x8000000007057812 */ /* 0x000fe400078e4803 */
[----:B------:R-:W-:-:S13]  /*6550*/  ISETP.EQ.OR P0, PT, R0, RZ, !P0 ;  /* 0x000000ff0000720c */ /* 0x000fda0004702670 */
[----:B------:R-:W-:Y:S01]  /*6560*/  @P0 LOP3.LUT R0, R5, 0x7ff00000, RZ, 0xfc, !PT ;  /* 0x7ff0000005000812 */ /* 0x000fe200078efcff */
[----:B------:R-:W-:Y:S02]  /*6570*/  @!P0 IMAD.MOV.U32 R4, RZ, RZ, RZ ;  /* 0x000000ffff048224 */ /* 0x000fe400078e00ff */
[----:B------:R-:W-:Y:S02]  /*6580*/  @P0 IMAD.MOV.U32 R4, RZ, RZ, RZ ;  /* 0x000000ffff040224 */ /* 0x000fe400078e00ff */
[----:B------:R-:W-:Y:S01]  /*6590*/  @P0 IMAD.MOV.U32 R5, RZ, RZ, R0 ;  /* 0x000000ffff050224 */ /* 0x000fe200078e0000 */
[----:B------:R-:W-:Y:S06]  /*65a0*/  BRA `(.L_x_88) ;  /* 0x0000000000147947 */ /* 0x000fec0003800000 */
.L_x_90:
[----:B------:R-:W-:Y:S01]  /*65b0*/  LOP3.LUT R5, R3, 0x80000, RZ, 0xfc, !PT ;  /* 0x0008000003057812 */ /* 0x000fe200078efcff */
[----:B------:R-:W-:Y:S01]  /*65c0*/  IMAD.MOV.U32 R4, RZ, RZ, R2 ;  /* 0x000000ffff047224 */ /* 0x000fe200078e0002 */
[----:B------:R-:W-:Y:S06]  /*65d0*/  BRA `(.L_x_88) ;  /* 0x0000000000087947 */ /* 0x000fec0003800000 */
.L_x_89:
[----:B------:R-:W-:Y:S01]  /*65e0*/  LOP3.LUT R5, R7, 0x80000, RZ, 0xfc, !PT ;  /* 0x0008000007057812 */ /* 0x000fe200078efcff */
[----:B------:R-:W-:-:S07]  /*65f0*/  IMAD.MOV.U32 R4, RZ, RZ, R6 ;  /* 0x000000ffff047224 */ /* 0x000fce00078e0006 */
.L_x_88:
[----:B------:R-:W-:Y:S05]  /*6600*/  BSYNC.RECONVERGENT B0 ;  /* 0x0000000000007941 */ /* 0x000fea0003800200 */
.L_x_86:
[----:B------:R-:W2:Y:S04]  /*6610*/  LDL R2, [R1] ;  /* 0x0000000001027983 */ /* 0x000ea80000100800 */
        /* <DEDUP_REMOVED lines=8> */
        .weak           $__internal_1_$__cuda_sm20_dsqrt_rn_f64_mediumpath_v1
        .type           $__internal_1_$__cuda_sm20_dsqrt_rn_f64_mediumpath_v1,@function
        .size           $__internal_1_$__cuda_sm20_dsqrt_rn_f64_mediumpath_v1,($_Z9sa_kernelPdidddi$__internal_trig_reduction_slowpathd - $__internal_1_$__cuda_sm20_dsqrt_rn_f64_mediumpath_v1)
$__internal_1_$__cuda_sm20_dsqrt_rn_f64_mediumpath_v1:
[----:B------:R-:W-:Y:S02]  /*66a0*/  VIADD R1, R1, 0xfffffff8 ;  /* 0xfffffff801017836 */ /* 0x000fe40000000000 */
[----:B------:R-:W-:-:S03]  /*66b0*/  IMAD.MOV.U32 R3, RZ, RZ, R5 ;  /* 0x000000ffff037224 */ /* 0x000fc600078e0005 */
[----:B------:R0:W-:Y:S02]  /*66c0*/  STL [R1], R2 ;  /* 0x0000000201007387 */ /* 0x0001e40000100800 */
[----:B0-----:R-:W-:Y:S01]  /*66d0*/  IMAD.MOV.U32 R2, RZ, RZ, R4 ;  /* 0x000000ffff027224 */ /* 0x001fe200078e0004 */
[----:B------:R-:W-:Y:S01]  /*66e0*/  ISETP.GE.U32.AND P0, PT, R6, -0x3400000, PT ;  /* 0xfcc000000600780c */ /* 0x000fe20003f06070 */
[----:B------:R-:W-:-:S12]  /*66f0*/  BSSY.RECONVERGENT B0, `(.L_x_91) ;  /* 0x0000023000007945 */ /* 0x000fd80003800200 */
[----:B------:R-:W-:Y:S05]  /*6700*/  @!P0 BRA `(.L_x_92) ;  /* 0x0000000000208947 */ /* 0x000fea0003800000 */
[----:B------:R-:W-:-:S10]  /*6710*/  DFMA.RM R8, R8, R10, R12 ;  /* 0x0000000a0808722b */ /* 0x000fd4000000400c */
[----:B------:R-:W-:-:S05]  /*6720*/  IADD3 R4, P0, PT, R8, 0x1, RZ ;  /* 0x0000000108047810 */ /* 0x000fca0007f1e0ff */
[----:B------:R-:W-:-:S06]  /*6730*/  IMAD.X R5, RZ, RZ, R9, P0 ;  /* 0x000000ffff057224 */ /* 0x000fcc00000e0609 */
[----:B------:R-:W-:-:S08]  /*6740*/  DFMA.RP R2, -R8, R4, R2 ;  /* 0x000000040802722b */ /* 0x000fd00000008102 */
[----:B------:R-:W-:-:S06]  /*6750*/  DSETP.GT.AND P0, PT, R2, RZ, PT ;  /* 0x000000ff0200722a */ /* 0x000fcc0003f04000 */
[----:B------:R-:W-:Y:S02]  /*6760*/  FSEL R4, R4, R8, P0 ;  /* 0x0000000804047208 */ /* 0x000fe40000000000 */
[----:B------:R-:W-:Y:S01]  /*6770*/  FSEL R5, R5, R9, P0 ;  /* 0x0000000905057208 */ /* 0x000fe20000000000 */
[----:B------:R-:W-:Y:S06]  /*6780*/  BRA `(.L_x_93) ;  /* 0x0000000000647947 */ /* 0x000fec0003800000 */
.L_x_92:
[----:B------:R-:W-:-:S14]  /*6790*/  DSETP.NE.AND P0, PT, R2, RZ, PT ;  /* 0x000000ff0200722a */ /* 0x000fdc0003f05000 */
[----:B------:R-:W-:Y:S05]  /*67a0*/  @!P0 BRA `(.L_x_94) ;  /* 0x0000000000588947 */ /* 0x000fea0003800000 */
[----:B------:R-:W-:-:S13]  /*67b0*/  ISETP.GE.AND P0, PT, R3, RZ, PT ;  /* 0x000000ff0300720c */ /* 0x000fda0003f06270 */
[----:B------:R-:W-:Y:S02]  /*67c0*/  @!P0 IMAD.MOV.U32 R4, RZ, RZ, 0x0 ;  /* 0x00000000ff048424 */ /* 0x000fe400078e00ff */
[----:B------:R-:W-:Y:S01]  /*67d0*/  @!P0 IMAD.MOV.U32 R5, RZ, RZ, -0x80000 ;  /* 0xfff80000ff058424 */ /* 0x000fe200078e00ff */
[----:B------:R-:W-:Y:S06]  /*67e0*/  @!P0 BRA `(.L_x_93) ;  /* 0x00000000004c8947 */ /* 0x000fec0003800000 */
[----:B------:R-:W-:-:S13]  /*67f0*/  ISETP.GT.AND P0, PT, R3, 0x7fefffff, PT ;  /* 0x7fefffff0300780c */ /* 0x000fda0003f04270 */
[----:B------:R-:W-:Y:S05]  /*6800*/  @P0 BRA `(.L_x_94) ;  /* 0x0000000000400947 */ /* 0x000fea0003800000 */
[----:B------:R-:W-:Y:S01]  /*6810*/  DMUL R2, R2, 8.11296384146066816958e+31 ;  /* 0x4690000002027828 */ /* 0x000fe20000000000 */
[----:B------:R-:W-:Y:S02]  /*6820*/  IMAD.MOV.U32 R4, RZ, RZ, RZ ;  /* 0x000000ffff047224 */ /* 0x000fe400078e00ff */
[----:B------:R-:W-:Y:S02]  /*6830*/  IMAD.MOV.U32 R8, RZ, RZ, 0x0 ;  /* 0x00000000ff087424 */ /* 0x000fe400078e00ff */
[----:B------:R-:W-:Y:S01]  /*6840*/  IMAD.MOV.U32 R9, RZ, RZ, 0x3fd80000 ;  /* 0x3fd80000ff097424 */ /* 0x000fe200078e00ff */
[----:B------:R-:W0:Y:S02]  /*6850*/  MUFU.RSQ64H R5, R3 ;  /* 0x0000000300057308 */ /* 0x000e240000001c00 */
[----:B0-----:R-:W-:-:S08]  /*6860*/  DMUL R6, R4, R4 ;  /* 0x0000000404067228 */ /* 0x001fd00000000000 */
[----:B------:R-:W-:-:S08]  /*6870*/  DFMA R6, R2, -R6, 1 ;  /* 0x3ff000000206742b */ /* 0x000fd00000000806 */
[----:B------:R-:W-:Y:S02]  /*6880*/  DFMA R8, R6, R8, 0.5 ;  /* 0x3fe000000608742b */ /* 0x000fe40000000008 */
[----:B------:R-:W-:-:S08]  /*6890*/  DMUL R6, R4, R6 ;  /* 0x0000000604067228 */ /* 0x000fd00000000000 */
[----:B------:R-:W-:-:S08]  /*68a0*/  DFMA R6, R8, R6, R4 ;  /* 0x000000060806722b */ /* 0x000fd00000000004 */
[----:B------:R-:W-:Y:S02]  /*68b0*/  DMUL R4, R2, R6 ;  /* 0x0000000602047228 */ /* 0x000fe40000000000 */
[----:B------:R-:W-:-:S06]  /*68c0*/  VIADD R7, R7, 0xfff00000 ;  /* 0xfff0000007077836 */ /* 0x000fcc0000000000 */
[----:B------:R-:W-:-:S08]  /*68d0*/  DFMA R8, R4, -R4, R2 ;  /* 0x800000040408722b */ /* 0x000fd00000000002 */
[----:B------:R-:W-:-:S10]  /*68e0*/  DFMA R4, R6, R8, R4 ;  /* 0x000000080604722b */ /* 0x000fd40000000004 */
[----:B------:R-:W-:Y:S01]  /*68f0*/  VIADD R5, R5, 0xfcb00000 ;  /* 0xfcb0000005057836 */ /* 0x000fe20000000000 */
[----:B------:R-:W-:Y:S06]  /*6900*/  BRA `(.L_x_93) ;  /* 0x0000000000047947 */ /* 0x000fec0003800000 */
.L_x_94:
[----:B------:R-:W-:-:S11]  /*6910*/  DADD R4, R2, R2 ;  /* 0x0000000002047229 */ /* 0x000fd60000000002 */
.L_x_93:
[----:B------:R-:W-:Y:S05]  /*6920*/  BSYNC.RECONVERGENT B0 ;  /* 0x0000000000007941 */ /* 0x000fea0003800200 */
.L_x_91:
[----:B------:R0:W2:Y:S02]  /*6930*/  LDL R2, [R1] ;  /* 0x0000000001027983 */ /* 0x0000a40000100800 */
[----:B0-----:R-:W-:Y:S01]  /*6940*/  VIADD R1, R1, 0x8 ;  /* 0x0000000801017836 */ /* 0x001fe20000000000 */
[----:B--2---:R-:W-:Y:S06]  /*6950*/  RET.REL.NODEC R20 `(_Z9sa_kernelPdidddi) ;  /* 0xffffff9414a87950 */ /* 0x004fec0003c3ffff */
        .type           $_Z9sa_kernelPdidddi$__internal_trig_reduction_slowpathd,@function
        .size           $_Z9sa_kernelPdidddi$__internal_trig_reduction_slowpathd,(.L_x_108 - $_Z9sa_kernelPdidddi$__internal_trig_reduction_slowpathd)
$_Z9sa_kernelPdidddi$__internal_trig_reduction_slowpathd:
[----:B------:R-:W-:-:S05]  /*6960*/  VIADD R1, R1, 0xffffffb0 ;  /* 0xffffffb001017836 */ /* 0x000fca0000000000 */
[----:B------:R0:W-:Y:S04]  /*6970*/  STL [R1+0x48], R27 ;  /* 0x0000481b01007387 */ /* 0x0001e80000100800 */
[----:B------:R0:W-:Y:S04]  /*6980*/  STL [R1+0x44], R25 ;  /* 0x0000441901007387 */ /* 0x0001e80000100800 */
[----:B------:R0:W-:Y:S04]  /*6990*/  STL [R1+0x40], R24 ;  /* 0x0000401801007387 */ /* 0x0001e80000100800 */
[----:B------:R0:W-:Y:S04]  /*69a0*/  STL [R1+0x3c], R23 ;  /* 0x00003c1701007387 */ /* 0x0001e80000100800 */
[----:B------:R0:W-:Y:S04]  /*69b0*/  STL [R1+0x38], R22 ;  /* 0x0000381601007387 */ /* 0x0001e80000100800 */
[----:B------:R0:W-:Y:S04]  /*69c0*/  STL [R1+0x34], R19 ;  /* 0x0000341301007387 */ /* 0x0001e80000100800 */
[----:B------:R0:W-:Y:S04]  /*69d0*/  STL [R1+0x30], R18 ;  /* 0x0000301201007387 */ /* 0x0001e80000100800 */
[----:B------:R0:W-:Y:S04]  /*69e0*/  STL [R1+0x2c], R17 ;  /* 0x00002c1101007387 */ /* 0x0001e80000100800 */
[----:B------:R0:W-:Y:S01]  /*69f0*/  STL [R1+0x28], R2 ;  /* 0x0000280201007387 */ /* 0x0001e20000100800 */
[----:B------:R-:W-:Y:S01]  /*6a00*/  SHF.R.U32.HI R10, RZ, 0x14, R5 ;  /* 0x00000014ff0a7819 */ /* 0x000fe20000011605 */
[----:B------:R-:W-:Y:S01]  /*6a10*/  BSSY.RECONVERGENT B0, `(.L_x_95) ;  /* 0x0000096000007945 */ /* 0x000fe20003800200 */
[----:B------:R-:W-:-:S02]  /*6a20*/  IMAD.MOV.U32 R6, RZ, RZ, RZ ;  /* 0x000000ffff067224 */ /* 0x000fc400078e00ff */
[----:B------:R-:W-:-:S04]  /*6a30*/  LOP3.LUT R0, R10, 0x7ff, RZ, 0xc0, !PT ;  /* 0x000007ff0a007812 */ /* 0x000fc800078ec0ff */
[----:B------:R-:W-:-:S13]  /*6a40*/  ISETP.NE.AND P0, PT, R0, 0x7ff, PT ;  /* 0x000007ff0000780c */ /* 0x000fda0003f05270 */
[----:B0-----:R-:W-:Y:S05]  /*6a50*/  @!P0 BRA `(.L_x_96) ;  /* 0x0000000800448947 */ /* 0x001fea0003800000 */
[----:B------:R-:W-:Y:S01]  /*6a60*/  VIADD R0, R0, 0xfffffc00 ;  /* 0xfffffc0000007836 */ /* 0x000fe20000000000 */
[----:B------:R-:W-:Y:S01]  /*6a70*/  BSSY.RECONVERGENT B1, `(.L_x_97) ;  /* 0x000002e000017945 */ /* 0x000fe20003800200 */
[----:B------:R-:W-:-:S03]  /*6a80*/  CS2R R22, SRZ ;  /* 0x0000000000167805 */ /* 0x000fc6000001ff00 */
[----:B------:R-:W-:Y:S02]  /*6a90*/  SHF.R.U32.HI R17, RZ, 0x6, R0 ;  /* 0x00000006ff117819 */ /* 0x000fe40000011600 */
[----:B------:R-:W-:Y:S02]  /*6aa0*/  ISETP.GE.U32.AND P0, PT, R0, 0x80, PT ;  /* 0x000000800000780c */ /* 0x000fe40003f06070 */
[C---:B------:R-:W-:Y:S02]  /*6ab0*/  IADD3 R0, PT, PT, -R17.reuse, 0x13, RZ ;  /* 0x0000001311007810 */ /* 0x040fe40007ffe1ff */
[----:B------:R-:W-:Y:S02]  /*6ac0*/  IADD3 R6, PT, PT, -R17, 0xf, RZ ;  /* 0x0000000f11067810 */ /* 0x000fe40007ffe1ff */
[----:B------:R-:W-:-:S04]  /*6ad0*/  SEL R12, R0, 0x12, P0 ;  /* 0x00000012000c7807 */ /* 0x000fc80000000000 */
[----:B------:R-:W-:-:S13]  /*6ae0*/  ISETP.GE.AND P0, PT, R6, R12, PT ;  /* 0x0000000c0600720c */ /* 0x000fda0003f06270 */
[----:B------:R-:W-:Y:S05]  /*6af0*/  @P0 BRA `(.L_x_98) ;  /* 0x0000000000940947 */ /* 0x000fea0003800000 */
[----:B------:R-:W0:Y:S01]  /*6b00*/  LDC.64 R24, c[0x0][0x358] ;  /* 0x0000d600ff187b82 */ /* 0x000e220000000a00 */
[C---:B------:R-:W-:Y:S01]  /*6b10*/  SHF.L.U64.HI R7, R4.reuse, 0xb, R5 ;  /* 0x0000000b04077819 */ /* 0x040fe20000010205 */
[----:B------:R-:W-:Y:S01]  /*6b20*/  BSSY.RECONVERGENT B2, `(.L_x_99) ;  /* 0x0000021000027945 */ /* 0x000fe20003800200 */
[----:B------:R-:W-:Y:S01]  /*6b30*/  IMAD.SHL.U32 R15, R4, 0x800, RZ ;  /* 0x00000800040f7824 */ /* 0x000fe200078e00ff */
[----:B------:R-:W-:Y:S01]  /*6b40*/  IADD3 R0, PT, PT, RZ, -R17, -R12 ;  /* 0x80000011ff007210 */ /* 0x000fe20007ffe80c */
[----:B------:R-:W-:Y:S01]  /*6b50*/  IMAD.MOV.U32 R11, RZ, RZ, R6 ;  /* 0x000000ffff0b7224 */ /* 0x000fe200078e0006 */
[----:B------:R-:W-:Y:S01]  /*6b60*/  CS2R R22, SRZ ;  /* 0x0000000000167805 */ /* 0x000fe2000001ff00 */
[----:B------:R-:W-:Y:S01]  /*6b70*/  IMAD.MOV.U32 R4, RZ, RZ, RZ ;  /* 0x000000ffff047224 */ /* 0x000fe200078e00ff */
[----:B------:R-:W1:Y:S01]  /*6b80*/  LDC.64 R2, c[0x4][0x40] ;  /* 0x01001000ff027b82 */ /* 0x000e620000000a00 */
[----:B------:R-:W-:-:S07]  /*6b90*/  LOP3.LUT R19, R7, 0x80000000, RZ, 0xfc, !PT ;  /* 0x8000000007137812 */ /* 0x000fce00078efcff */
.L_x_100:
[----:B0-----:R-:W-:Y:S01]  /*6ba0*/  R2UR UR4, R24 ;  /* 0x00000000180472ca */ /* 0x001fe200000e0000 */
[----:B-1----:R-:W-:Y:S01]  /*6bb0*/  IMAD.WIDE R6, R11, 0x8, R2 ;  /* 0x000000080b067825 */ /* 0x002fe200078e0202 */
[----:B------:R-:W-:-:S13]  /*6bc0*/  R2UR UR5, R25 ;  /* 0x00000000190572ca */ /* 0x000fda00000e0000 */
[----:B------:R-:W2:Y:S01]  /*6bd0*/  LDG.E.64.CONSTANT R6, desc[UR4][R6.64] ;  /* 0x0000000406067981 */ /* 0x000ea2000c1e9b00 */
[----:B------:R-:W-:Y:S02]  /*6be0*/  VIADD R0, R0, 0x1 ;  /* 0x0000000100007836 */ /* 0x000fe40000000000 */
[----:B------:R-:W-:Y:S02]  /*6bf0*/  VIADD R11, R11, 0x1 ;  /* 0x000000010b0b7836 */ /* 0x000fe40000000000 */
[----:B--2---:R-:W-:-:S04]  /*6c00*/  IMAD.WIDE.U32 R8, P2, R6, R15, R22 ;  /* 0x0000000f06087225 */ /* 0x004fc80007840016 */
[----:B------:R-:W-:Y:S02]  /*6c10*/  IMAD R13, R6, R19, RZ ;  /* 0x00000013060d7224 */ /* 0x000fe400078e02ff */
[CC--:B------:R-:W-:Y:S02]  /*6c20*/  IMAD R14, R7.reuse, R15.reuse, RZ ;  /* 0x0000000f070e7224 */ /* 0x0c0fe400078e02ff */
[----:B------:R-:W-:Y:S01]  /*6c30*/  IMAD.HI.U32 R23, R7, R15, RZ ;  /* 0x0000000f07177227 */ /* 0x000fe200078e00ff */
[----:B------:R-:W-:-:S03]  /*6c40*/  IADD3 R9, P0, PT, R13, R9, RZ ;  /* 0x000000090d097210 */ /* 0x000fc60007f1e0ff */
[----:B------:R-:W-:Y:S01]  /*6c50*/  IMAD R13, R4, 0x8, R1 ;  /* 0x00000008040d7824 */ /* 0x000fe200078e0201 */
[----:B------:R-:W-:Y:S01]  /*6c60*/  IADD3 R9, P1, PT, R14, R9, RZ ;  /* 0x000000090e097210 */ /* 0x000fe20007f3e0ff */
[----:B------:R-:W-:-:S04]  /*6c70*/  IMAD.HI.U32 R14, R6, R19, RZ ;  /* 0x00000013060e7227 */ /* 0x000fc800078e00ff */
[----:B------:R-:W-:Y:S01]  /*6c80*/  IMAD.X R6, RZ, RZ, R14, P2 ;  /* 0x000000ffff067224 */ /* 0x000fe200010e060e */
[----:B------:R2:W-:Y:S01]  /*6c90*/  STL.64 [R13], R8 ;  /* 0x000000080d007387 */ /* 0x0005e20000100a00 */
[----:B------:R-:W-:-:S03]  /*6ca0*/  IMAD.HI.U32 R14, R7, R19, RZ ;  /* 0x00000013070e7227 */ /* 0x000fc600078e00ff */
[----:B------:R-:W-:Y:S01]  /*6cb0*/  IADD3.X R6, P0, PT, R23, R6, RZ, P0, !PT ;  /* 0x0000000617067210 */ /* 0x000fe2000071e4ff */
[----:B------:R-:W-:Y:S02]  /*6cc0*/  IMAD R7, R7, R19, RZ ;  /* 0x0000001307077224 */ /* 0x000fe400078e02ff */
[----:B------:R-:W-:-:S03]  /*6cd0*/  VIADD R4, R4, 0x1 ;  /* 0x0000000104047836 */ /* 0x000fc60000000000 */
[----:B------:R-:W-:Y:S01]  /*6ce0*/  IADD3.X R22, P1, PT, R7, R6, RZ, P1, !PT ;  /* 0x0000000607167210 */ /* 0x000fe20000f3e4ff */
[----:B------:R-:W-:Y:S01]  /*6cf0*/  IMAD.X R6, RZ, RZ, R14, P0 ;  /* 0x000000ffff067224 */ /* 0x000fe200000e060e */
[----:B------:R-:W-:-:S03]  /*6d00*/  ISETP.NE.AND P0, PT, R0, -0xf, PT ;  /* 0xfffffff10000780c */ /* 0x000fc60003f05270 */
[----:B------:R-:W-:-:S10]  /*6d10*/  IMAD.X R23, RZ, RZ, R6, P1 ;  /* 0x000000ffff177224 */ /* 0x000fd400008e0606 */
[----:B--2---:R-:W-:Y:S05]  /*6d20*/  @P0 BRA `(.L_x_100) ;  /* 0xfffffffc009c0947 */ /* 0x004fea000383ffff */
[----:B------:R-:W-:Y:S05]  /*6d30*/  BSYNC.RECONVERGENT B2 ;  /* 0x0000000000027941 */ /* 0x000fea0003800200 */
.L_x_99:
[----:B------:R-:W-:-:S07]  /*6d40*/  IMAD.MOV.U32 R6, RZ, RZ, R12 ;  /* 0x000000ffff067224 */ /* 0x000fce00078e000c */
.L_x_98:
[----:B------:R-:W-:Y:S05]  /*6d50*/  BSYNC.RECONVERGENT B1 ;  /* 0x0000000000017941 */ /* 0x000fea0003800200 */
.L_x_97:
[----:B------:R-:W-:Y:S01]  /*6d60*/  LOP3.LUT P0, R27, R10, 0x3f, RZ, 0xc0, !PT ;  /* 0x0000003f0a1b7812 */ /* 0x000fe2000780c0ff */
[----:B------:R-:W-:-:S04]  /*6d70*/  IMAD.IADD R0, R17, 0x1, R6 ;  /* 0x0000000111007824 */ /* 0x000fc800078e0206 */
[----:B------:R-:W-:-:S05]  /*6d80*/  IMAD.U32 R25, R0, 0x8, R1 ;  /* 0x0000000800197824 */ /* 0x000fca00078e0001 */
[----:B------:R0:W-:Y:S04]  /*6d90*/  STL.64 [R25+-0x78], R22 ;  /* 0xffff881619007387 */ /* 0x0001e80000100a00 */
[----:B------:R-:W2:Y:S04]  /*6da0*/  @P0 LDL.64 R8, [R1+0x8] ;  /* 0x0000080001080983 */ /* 0x000ea80000100a00 */
[----:B------:R-:W3:Y:S04]  /*6db0*/  LDL.64 R18, [R1+0x10] ;  /* 0x0000100001127983 */ /* 0x000ee80000100a00 */
[----:B------:R-:W4:Y:S01]  /*6dc0*/  LDL.64 R2, [R1+0x18] ;  /* 0x0000180001027983 */ /* 0x000f220000100a00 */
[----:B------:R-:W-:Y:S01]  /*6dd0*/  @P0 LOP3.LUT R0, R27, 0x3f, RZ, 0x3c, !PT ;  /* 0x0000003f1b000812 */ /* 0x000fe200078e3cff */
[----:B------:R-:W-:Y:S01]  /*6de0*/  BSSY.RECONVERGENT B1, `(.L_x_101) ;  /* 0x0000034000017945 */ /* 0x000fe20003800200 */
[----:B--2---:R-:W-:-:S02]  /*6df0*/  @P0 SHF.R.U64 R7, R8, 0x1, R9 ;  /* 0x0000000108070819 */ /* 0x004fc40000001209 */
[----:B------:R-:W-:Y:S02]  /*6e00*/  @P0 SHF.R.U32.HI R9, RZ, 0x1, R9 ;  /* 0x00000001ff090819 */ /* 0x000fe40000011609 */
[CC--:B---3--:R-:W-:Y:S02]  /*6e10*/  @P0 SHF.L.U32 R11, R18.reuse, R27.reuse, RZ ;  /* 0x0000001b120b0219 */ /* 0x0c8fe400000006ff */
[----:B------:R-:W-:Y:S02]  /*6e20*/  @P0 SHF.R.U64 R4, R7, R0, R9 ;  /* 0x0000000007040219 */ /* 0x000fe40000001209 */
[--C-:B------:R-:W-:Y:S02]  /*6e30*/  @P0 SHF.R.U32.HI R17, RZ, 0x1, R19.reuse ;  /* 0x00000001ff110819 */ /* 0x100fe40000011613 */
[C-C-:B------:R-:W-:Y:S02]  /*6e40*/  @P0 SHF.R.U64 R15, R18.reuse, 0x1, R19.reuse ;  /* 0x00000001120f0819 */ /* 0x140fe40000001213 */
[----:B------:R-:W-:-:S02]  /*6e50*/  @P0 SHF.L.U64.HI R13, R18, R27, R19 ;  /* 0x0000001b120d0219 */ /* 0x000fc40000010213 */
[----:B------:R-:W-:Y:S02]  /*6e60*/  @P0 SHF.R.U32.HI R6, RZ, R0, R9 ;  /* 0x00000000ff060219 */ /* 0x000fe40000011609 */
[----:B------:R-:W-:Y:S02]  /*6e70*/  @P0 LOP3.LUT R18, R11, R4, RZ, 0xfc, !PT ;  /* 0x000000040b120212 */ /* 0x000fe400078efcff */
[-C--:B----4-:R-:W-:Y:S02]  /*6e80*/  @P0 SHF.L.U32 R7, R2, R27.reuse, RZ ;  /* 0x0000001b02070219 */ /* 0x090fe400000006ff */
[----:B------:R-:W-:Y:S01]  /*6e90*/  @P0 SHF.R.U64 R8, R15, R0, R17 ;  /* 0x000000000f080219 */ /* 0x000fe20000001211 */
[----:B------:R-:W-:Y:S01]  /*6ea0*/  IMAD.SHL.U32 R9, R18, 0x4, RZ ;  /* 0x0000000412097824 */ /* 0x000fe200078e00ff */
[----:B------:R-:W-:Y:S02]  /*6eb0*/  @P0 LOP3.LUT R19, R13, R6, RZ, 0xfc, !PT ;  /* 0x000000060d130212 */ /* 0x000fe400078efcff */
[----:B------:R-:W-:-:S02]  /*6ec0*/  @P0 SHF.L.U64.HI R11, R2, R27, R3 ;  /* 0x0000001b020b0219 */ /* 0x000fc40000010203 */
[----:B------:R-:W-:Y:S02]  /*6ed0*/  @P0 SHF.R.U32.HI R0, RZ, R0, R17 ;  /* 0x00000000ff000219 */ /* 0x000fe40000011611 */
[----:B------:R-:W-:Y:S02]  /*6ee0*/  @P0 LOP3.LUT R2, R7, R8, RZ, 0xfc, !PT ;  /* 0x0000000807020212 */ /* 0x000fe400078efcff */
[----:B------:R-:W-:Y:S02]  /*6ef0*/  SHF.L.U64.HI R15, R18, 0x2, R19 ;  /* 0x00000002120f7819 */ /* 0x000fe40000010213 */
[----:B------:R-:W-:Y:S02]  /*6f00*/  @P0 LOP3.LUT R3, R11, R0, RZ, 0xfc, !PT ;  /* 0x000000000b030212 */ /* 0x000fe400078efcff */
[----:B------:R-:W-:Y:S02]  /*6f10*/  SHF.L.W.U32.HI R19, R19, 0x2, R2 ;  /* 0x0000000213137819 */ /* 0x000fe40000010e02 */
[----:B------:R-:W-:-:S02]  /*6f20*/  IADD3 RZ, P0, PT, RZ, -R9, RZ ;  /* 0x80000009ffff7210 */ /* 0x000fc40007f1e0ff */
[----:B------:R-:W-:Y:S02]  /*6f30*/  LOP3.LUT R0, RZ, R15, RZ, 0x33, !PT ;  /* 0x0000000fff007212 */ /* 0x000fe400078e33ff */
[----:B------:R-:W-:Y:S02]  /*6f40*/  SHF.L.W.U32.HI R2, R2, 0x2, R3 ;  /* 0x0000000202027819 */ /* 0x000fe40000010e03 */
[----:B------:R-:W-:Y:S02]  /*6f50*/  LOP3.LUT R4, RZ, R19, RZ, 0x33, !PT ;  /* 0x00000013ff047212 */ /* 0x000fe400078e33ff */
[----:B------:R-:W-:Y:S02]  /*6f60*/  IADD3.X R0, P0, PT, RZ, R0, RZ, P0, !PT ;  /* 0x00000000ff007210 */ /* 0x000fe4000071e4ff */
[----:B------:R-:W-:Y:S02]  /*6f70*/  LOP3.LUT R6, RZ, R2, RZ, 0x33, !PT ;  /* 0x00000002ff067212 */ /* 0x000fe400078e33ff */
[----:B------:R-:W-:-:S02]  /*6f80*/  IADD3.X R4, P1, PT, RZ, R4, RZ, P0, !PT ;  /* 0x00000004ff047210 */ /* 0x000fc4000073e4ff */
[----:B------:R-:W-:-:S03]  /*6f90*/  ISETP.GT.U32.AND P2, PT, R19, -0x1, PT ;  /* 0xffffffff1300780c */ /* 0x000fc60003f44070 */
[----:B------:R-:W-:Y:S01]  /*6fa0*/  IMAD.X R7, RZ, RZ, R6, P1 ;  /* 0x000000ffff077224 */ /* 0x000fe200008e0606 */
[----:B------:R-:W-:-:S04]  /*6fb0*/  ISETP.GT.AND.EX P0, PT, R2, -0x1, PT, P2 ;  /* 0xffffffff0200780c */ /* 0x000fc80003f04320 */
[----:B------:R-:W-:Y:S02]  /*6fc0*/  SEL R13, R2, R7, P0 ;  /* 0x00000007020d7207 */ /* 0x000fe40000000000 */
[----:B------:R-:W-:Y:S02]  /*6fd0*/  SEL R11, R19, R4, P0 ;  /* 0x00000004130b7207 */ /* 0x000fe40000000000 */
[----:B------:R-:W-:-:S04]  /*6fe0*/  ISETP.NE.U32.AND P1, PT, R13, RZ, PT ;  /* 0x000000ff0d00720c */ /* 0x000fc80003f25070 */
[----:B------:R-:W-:Y:S01]  /*6ff0*/  SEL R4, R11, R13, !P1 ;  /* 0x0000000d0b047207 */ /* 0x000fe20004800000 */
[----:B------:R-:W-:-:S05]  /*7000*/  @!P0 IMAD.MOV R9, RZ, RZ, -R9 ;  /* 0x000000ffff098224 */ /* 0x000fca00078e0a09 */
[----:B------:R-:W1:Y:S02]  /*7010*/  FLO.U32 R4, R4 ;  /* 0x0000000400047300 */ /* 0x000e6400000e0000 */
[C---:B-1----:R-:W-:Y:S02]  /*7020*/  IADD3 R6, PT, PT, -R4.reuse, 0x1f, RZ ;  /* 0x0000001f04067810 */ /* 0x042fe40007ffe1ff */
[----:B------:R-:W-:-:S03]  /*7030*/  IADD3 R8, PT, PT, -R4, 0x3f, RZ ;  /* 0x0000003f04087810 */ /* 0x000fc60007ffe1ff */
[----:B------:R-:W-:Y:S01]  /*7040*/  @P1 IMAD.MOV R8, RZ, RZ, R6 ;  /* 0x000000ffff081224 */ /* 0x000fe200078e0206 */
[----:B------:R-:W-:-:S04]  /*7050*/  SEL R6, R15, R0, P0 ;  /* 0x000000000f067207 */ /* 0x000fc80000000000 */
[----:B------:R-:W-:-:S13]  /*7060*/  ISETP.NE.AND P1, PT, R8, RZ, PT ;  /* 0x000000ff0800720c */ /* 0x000fda0003f25270 */
[----:B0-----:R-:W-:Y:S05]  /*7070*/  @!P1 BRA `(.L_x_102) ;  /* 0x0000000000289947 */ /* 0x001fea0003800000 */
[C---:B------:R-:W-:Y:S02]  /*7080*/  LOP3.LUT R0, R8.reuse, 0x3f, RZ, 0xc0, !PT ;  /* 0x0000003f08007812 */ /* 0x040fe400078ec0ff */
[--C-:B------:R-:W-:Y:S02]  /*7090*/  SHF.R.U64 R7, R9, 0x1, R6.reuse ;  /* 0x0000000109077819 */ /* 0x100fe40000001206 */
[----:B------:R-:W-:Y:S02]  /*70a0*/  SHF.R.U32.HI R9, RZ, 0x1, R6 ;  /* 0x00000001ff097819 */ /* 0x000fe40000011606 */
[----:B------:R-:W-:Y:S02]  /*70b0*/  LOP3.LUT R4, R8, 0x3f, RZ, 0xc, !PT ;  /* 0x0000003f08047812 */ /* 0x000fe400078e0cff */
[CC--:B------:R-:W-:Y:S02]  /*70c0*/  SHF.L.U64.HI R13, R11.reuse, R0.reuse, R13 ;  /* 0x000000000b0d7219 */ /* 0x0c0fe4000001020d */
[----:B------:R-:W-:-:S02]  /*70d0*/  SHF.L.U32 R11, R11, R0, RZ ;  /* 0x000000000b0b7219 */ /* 0x000fc400000006ff */
[-CC-:B------:R-:W-:Y:S02]  /*70e0*/  SHF.R.U64 R0, R7, R4.reuse, R9.reuse ;  /* 0x0000000407007219 */ /* 0x180fe40000001209 */
[----:B------:R-:W-:Y:S02]  /*70f0*/  SHF.R.U32.HI R4, RZ, R4, R9 ;  /* 0x00000004ff047219 */ /* 0x000fe40000011609 */
[----:B------:R-:W-:Y:S02]  /*7100*/  LOP3.LUT R11, R11, R0, RZ, 0xfc, !PT ;  /* 0x000000000b0b7212 */ /* 0x000fe400078efcff */
[----:B------:R-:W-:-:S07]  /*7110*/  LOP3.LUT R13, R13, R4, RZ, 0xfc, !PT ;  /* 0x000000040d0d7212 */ /* 0x000fce00078efcff */
.L_x_102:
[----:B------:R-:W-:Y:S05]  /*7120*/  BSYNC.RECONVERGENT B1 ;  /* 0x0000000000017941 */ /* 0x000fea0003800200 */
.L_x_101:
[----:B------:R-:W-:-:S04]  /*7130*/  IMAD.WIDE.U32 R14, R11, 0x2168c235, RZ ;  /* 0x2168c2350b0e7825 */ /* 0x000fc800078e00ff */
[----:B------:R-:W-:Y:S01]  /*7140*/  IMAD.MOV.U32 R6, RZ, RZ, R15 ;  /* 0x000000ffff067224 */ /* 0x000fe200078e000f */
[----:B------:R-:W-:Y:S01]  /*7150*/  IADD3 RZ, P1, PT, R14, R14, RZ ;  /* 0x0000000e0eff7210 */ /* 0x000fe20007f3e0ff */
[----:B------:R-:W-:Y:S02]  /*7160*/  IMAD.MOV.U32 R7, RZ, RZ, RZ ;  /* 0x000000ffff077224 */ /* 0x000fe400078e00ff */
[----:B------:R-:W-:-:S04]  /*7170*/  IMAD.HI.U32 R0, R13, -0x36f0255e, RZ ;  /* 0xc90fdaa20d007827 */ /* 0x000fc800078e00ff */
[----:B------:R-:W-:-:S04]  /*7180*/  IMAD.WIDE.U32 R6, R11, -0x36f0255e, R6 ;  /* 0xc90fdaa20b067825 */ /* 0x000fc800078e0006 */
[----:B------:R-:W-:-:S04]  /*7190*/  IMAD.WIDE.U32 R6, P2, R13, 0x2168c235, R6 ;  /* 0x2168c2350d067825 */ /* 0x000fc80007840006 */
[----:B------:R-:W-:Y:S01]  /*71a0*/  IMAD R13, R13, -0x36f0255e, RZ ;  /* 0xc90fdaa20d0d7824 */ /* 0x000fe200078e02ff */
[----:B------:R-:W-:Y:S01]  /*71b0*/  IADD3.X RZ, P1, PT, R6, R6, RZ, P1, !PT ;  /* 0x0000000606ff7210 */ /* 0x000fe20000f3e4ff */
[----:B------:R-:W-:-:S03]  /*71c0*/  IMAD.X R0, RZ, RZ, R0, P2 ;  /* 0x000000ffff007224 */ /* 0x000fc600010e0600 */
[----:B------:R-:W-:-:S04]  /*71d0*/  IADD3 R4, P2, PT, R13, R7, RZ ;  /* 0x000000070d047210 */ /* 0x000fc80007f5e0ff */
[C---:B------:R-:W-:Y:S01]  /*71e0*/  ISETP.GT.U32.AND P3, PT, R4.reuse, RZ, PT ;  /* 0x000000ff0400720c */ /* 0x040fe20003f64070 */
[----:B------:R-:W-:Y:S01]  /*71f0*/  IMAD.X R0, RZ, RZ, R0, P2 ;  /* 0x000000ffff007224 */ /* 0x000fe200010e0600 */
[----:B------:R-:W-:-:S04]  /*7200*/  IADD3.X R7, P2, PT, R4, R4, RZ, P1, !PT ;  /* 0x0000000404077210 */ /* 0x000fc80000f5e4ff */
[C---:B------:R-:W-:Y:S01]  /*7210*/  ISETP.GT.AND.EX P1, PT, R0.reuse, RZ, PT, P3 ;  /* 0x000000ff0000720c */ /* 0x040fe20003f24330 */
[----:B------:R-:W-:-:S03]  /*7220*/  IMAD.X R9, R0, 0x1, R0, P2 ;  /* 0x0000000100097824 */ /* 0x000fc600010e0600 */
[----:B------:R-:W-:Y:S02]  /*7230*/  SEL R4, R7, R4, P1 ;  /* 0x0000000407047207 */ /* 0x000fe40000800000 */
[----:B------:R-:W-:Y:S02]  /*7240*/  SEL R7, R9, R0, P1 ;  /* 0x0000000009077207 */ /* 0x000fe40000800000 */
[----:B------:R-:W-:Y:S02]  /*7250*/  IADD3 R4, P2, PT, R4, 0x1, RZ ;  /* 0x0000000104047810 */ /* 0x000fe40007f5e0ff */
[----:B------:R-:W-:Y:S02]  /*7260*/  SEL R9, RZ, 0xffffffff, !P1 ;  /* 0xffffffffff097807 */ /* 0x000fe40004800000 */
[----:B------:R-:W-:Y:S01]  /*7270*/  LOP3.LUT P1, R5, R5, 0x80000000, RZ, 0xc0, !PT ;  /* 0x8000000005057812 */ /* 0x000fe2000782c0ff */
[----:B------:R-:W-:Y:S02]  /*7280*/  IMAD.X R7, RZ, RZ, R7, P2 ;  /* 0x000000ffff077224 */ /* 0x000fe400010e0607 */
[----:B------:R-:W-:Y:S01]  /*7290*/  IMAD.IADD R0, R9, 0x1, -R8 ;  /* 0x0000000109007824 */ /* 0x000fe200078e0a08 */
[----:B------:R-:W-:-:S02]  /*72a0*/  SHF.R.U32.HI R9, RZ, 0x1e, R3 ;  /* 0x0000001eff097819 */ /* 0x000fc40000011603 */
[----:B------:R-:W-:Y:S01]  /*72b0*/  SHF.R.U64 R4, R4, 0xa, R7 ;  /* 0x0000000a04047819 */ /* 0x000fe20000001207 */
[----:B------:R-:W-:Y:S01]  /*72c0*/  IMAD.SHL.U32 R0, R0, 0x100000, RZ ;  /* 0x0010000000007824 */ /* 0x000fe200078e00ff */
[----:B------:R-:W-:Y:S02]  /*72d0*/  LEA.HI R6, R2, R9, RZ, 0x1 ;  /* 0x0000000902067211 */ /* 0x000fe400078f08ff */
[----:B------:R-:W-:Y:S02]  /*72e0*/  IADD3 R4, P2, PT, R4, 0x1, RZ ;  /* 0x0000000104047810 */ /* 0x000fe40007f5e0ff */
[----:B------:R-:W-:Y:S01]  /*72f0*/  @!P0 LOP3.LUT R5, R5, 0x80000000, RZ, 0x3c, !PT ;  /* 0x8000000005058812 */ /* 0x000fe200078e3cff */
[----:B------:R-:W-:Y:S01]  /*7300*/  @P1 IMAD.MOV R6, RZ, RZ, -R6 ;  /* 0x000000ffff061224 */ /* 0x000fe200078e0a06 */
[----:B------:R-:W-:-:S04]  /*7310*/  LEA.HI.X R7, R7, RZ, RZ, 0x16, P2 ;  /* 0x000000ff07077211 */ /* 0x000fc800010fb4ff */
[--C-:B------:R-:W-:Y:S02]  /*7320*/  SHF.R.U64 R4, R4, 0x1, R7.reuse ;  /* 0x0000000104047819 */ /* 0x100fe40000001207 */
[----:B------:R-:W-:Y:S02]  /*7330*/  SHF.R.U32.HI R3, RZ, 0x1, R7 ;  /* 0x00000001ff037819 */ /* 0x000fe40000011607 */
[----:B------:R-:W-:-:S04]  /*7340*/  IADD3 R4, P2, P3, RZ, RZ, R4 ;  /* 0x000000ffff047210 */ /* 0x000fc80007b5e004 */
[----:B------:R-:W-:-:S04]  /*7350*/  IADD3.X R0, PT, PT, R0, 0x3fe00000, R3, P2, P3 ;  /* 0x3fe0000000007810 */ /* 0x000fc800017e6403 */
[----:B------:R-:W-:-:S07]  /*7360*/  LOP3.LUT R5, R0, R5, RZ, 0xfc, !PT ;  /* 0x0000000500057212 */ /* 0x000fce00078efcff */
.L_x_96:
[----:B------:R-:W-:Y:S05]  /*7370*/  BSYNC.RECONVERGENT B0 ;  /* 0x0000000000007941 */ /* 0x000fea0003800200 */
.L_x_95:
        /* <DEDUP_REMOVED lines=11> */
.L_x_103:
[----:B------:R-:W-:-:S00]  /*7430*/  BRA `(.L_x_103) ;  /* 0xfffffffc00fc7947 */ /* 0x000fc0000383ffff */
[----:B------:R-:W-:-:S00]  /*7440*/  NOP ;  /* 0x0000000000007918 */ /* 0x000fc00000000000 */
        /* <DEDUP_REMOVED lines=11> */
.L_x_108:


//--------------------- .nv.global.init           --------------------------
	.section	.nv.global.init,"aw",@progbits
	.align	16
.nv.global.init:
	.type		__cudart_sin_cos_coeffs,@object
	.size		__cudart_sin_cos_coeffs,(__cudart_i2opi_d - __cudart_sin_cos_coeffs)
__cudart_sin_cos_coeffs:
        /* <DEDUP_REMOVED lines=8> */
	.type		__cudart_i2opi_d,@object
	.size		__cudart_i2opi_d,(mrg32k3aM1SubSeq - __cudart_i2opi_d)
__cudart_i2opi_d:
        /* <DEDUP_REMOVED lines=9> */
	.type		mrg32k3aM1SubSeq,@object
	.size		mrg32k3aM1SubSeq,(mrg32k3aM2SubSeq - mrg32k3aM1SubSeq)
mrg32k3aM1SubSeq:
        /* <DEDUP_REMOVED lines=126> */
	.type		mrg32k3aM2SubSeq,@object
	.size		mrg32k3aM2SubSeq,(mrg32k3aM1 - mrg32k3aM2SubSeq)
mrg32k3aM2SubSeq:
        /* <DEDUP_REMOVED lines=126> */
	.type		mrg32k3aM1,@object
	.size		mrg32k3aM1,(mrg32k3aM1Seq - mrg32k3aM1)
mrg32k3aM1:
        /* <DEDUP_REMOVED lines=144> */
	.type		mrg32k3aM1Seq,@object
	.size		mrg32k3aM1Seq,(mrg32k3aM2 - mrg32k3aM1Seq)
mrg32k3aM1Seq:
        /* <DEDUP_REMOVED lines=144> */
	.type		mrg32k3aM2,@object
	.size		mrg32k3aM2,(mrg32k3aM2Seq - mrg32k3aM2)
mrg32k3aM2:
        /* <DEDUP_REMOVED lines=144> */
	.type		mrg32k3aM2Seq,@object
	.size		mrg32k3aM2Seq,(precalc_xorwow_matrix - mrg32k3aM2Seq)
mrg32k3aM2Seq:
        /* <DEDUP_REMOVED lines=144> */
	.type		precalc_xorwow_matrix,@object
	.size		precalc_xorwow_matrix,(precalc_xorwow_offset_matrix - precalc_xorwow_matrix)
precalc_xorwow_matrix:
        /* <DEDUP_REMOVED lines=6400> */
	.type		precalc_xorwow_offset_matrix,@object
	.size		precalc_xorwow_offset_matrix,(.L_1 - precalc_xorwow_offset_matrix)
precalc_xorwow_offset_matrix:
        /* <DEDUP_REMOVED lines=6400> */
.L_1:


//--------------------- .nv.shared.reserved.0     --------------------------
	.section	.nv.shared.reserved.0,"aw",@nobits
	.weak		__nv_reservedSMEM_offset_0_alias
	.size		__nv_reservedSMEM_offset_0_alias, 0, 64
	.other		__nv_reservedSMEM_offset_0_alias,@"STO_CUDA_RESERVED_SHARED STV_DEFAULT"
__nv_reservedSMEM_offset_0_alias:
	.zero		0
	.zero		64


//--------------------- .nv.constant0._Z9sa_kernelPdidddi --------------------------
	.section	.nv.constant0._Z9sa_kernelPdidddi,"a",@progbits
	.sectionflags	@""
	.align	4
.nv.constant0._Z9sa_kernelPdidddi:
	.zero		940


//--------------------- SYMBOLS --------------------------

	.type		.nv.reservedSmem.offset0,@object
	.size		.nv.reservedSmem.offset0,0x4
